//
// Generated by NVIDIA NVVM Compiler
//
// Compiler Build ID: CL-36424714
// Cuda compilation tools, release 13.0, V13.0.88
// Based on NVVM 20.0.0
//

.version 9.0
.target sm_100
.address_size 64

	// .globl	_Z13remosaic_cudaPfS_S_S_iiiiiiS_S_S_S_S_iii

.visible .entry _Z13remosaic_cudaPfS_S_S_iiiiiiS_S_S_S_S_iii(
	.param .u64 .ptr .align 1 _Z13remosaic_cudaPfS_S_S_iiiiiiS_S_S_S_S_iii_param_0,
	.param .u64 .ptr .align 1 _Z13remosaic_cudaPfS_S_S_iiiiiiS_S_S_S_S_iii_param_1,
	.param .u64 .ptr .align 1 _Z13remosaic_cudaPfS_S_S_iiiiiiS_S_S_S_S_iii_param_2,
	.param .u64 .ptr .align 1 _Z13remosaic_cudaPfS_S_S_iiiiiiS_S_S_S_S_iii_param_3,
	.param .u32 _Z13remosaic_cudaPfS_S_S_iiiiiiS_S_S_S_S_iii_param_4,
	.param .u32 _Z13remosaic_cudaPfS_S_S_iiiiiiS_S_S_S_S_iii_param_5,
	.param .u32 _Z13remosaic_cudaPfS_S_S_iiiiiiS_S_S_S_S_iii_param_6,
	.param .u32 _Z13remosaic_cudaPfS_S_S_iiiiiiS_S_S_S_S_iii_param_7,
	.param .u32 _Z13remosaic_cudaPfS_S_S_iiiiiiS_S_S_S_S_iii_param_8,
	.param .u32 _Z13remosaic_cudaPfS_S_S_iiiiiiS_S_S_S_S_iii_param_9,
	.param .u64 .ptr .align 1 _Z13remosaic_cudaPfS_S_S_iiiiiiS_S_S_S_S_iii_param_10,
	.param .u64 .ptr .align 1 _Z13remosaic_cudaPfS_S_S_iiiiiiS_S_S_S_S_iii_param_11,
	.param .u64 .ptr .align 1 _Z13remosaic_cudaPfS_S_S_iiiiiiS_S_S_S_S_iii_param_12,
	.param .u64 .ptr .align 1 _Z13remosaic_cudaPfS_S_S_iiiiiiS_S_S_S_S_iii_param_13,
	.param .u64 .ptr .align 1 _Z13remosaic_cudaPfS_S_S_iiiiiiS_S_S_S_S_iii_param_14,
	.param .u32 _Z13remosaic_cudaPfS_S_S_iiiiiiS_S_S_S_S_iii_param_15,
	.param .u32 _Z13remosaic_cudaPfS_S_S_iiiiiiS_S_S_S_S_iii_param_16,
	.param .u32 _Z13remosaic_cudaPfS_S_S_iiiiiiS_S_S_S_S_iii_param_17
)
{
	.reg .pred 	%p<103>;
	.reg .b32 	%r<374>;
	.reg .b32 	%f<269>;
	.reg .b64 	%rd<189>;
	.reg .b64 	%fd<9>;

	ld.param.u64 	%rd13, [_Z13remosaic_cudaPfS_S_S_iiiiiiS_S_S_S_S_iii_param_0];
	ld.param.u64 	%rd14, [_Z13remosaic_cudaPfS_S_S_iiiiiiS_S_S_S_S_iii_param_2];
	ld.param.u64 	%rd15, [_Z13remosaic_cudaPfS_S_S_iiiiiiS_S_S_S_S_iii_param_3];
	ld.param.u32 	%r120, [_Z13remosaic_cudaPfS_S_S_iiiiiiS_S_S_S_S_iii_param_4];
	ld.param.u32 	%r127, [_Z13remosaic_cudaPfS_S_S_iiiiiiS_S_S_S_S_iii_param_5];
	ld.param.u64 	%rd16, [_Z13remosaic_cudaPfS_S_S_iiiiiiS_S_S_S_S_iii_param_10];
	ld.param.u64 	%rd17, [_Z13remosaic_cudaPfS_S_S_iiiiiiS_S_S_S_S_iii_param_11];
	ld.param.u64 	%rd18, [_Z13remosaic_cudaPfS_S_S_iiiiiiS_S_S_S_S_iii_param_12];
	ld.param.u32 	%r128, [_Z13remosaic_cudaPfS_S_S_iiiiiiS_S_S_S_S_iii_param_16];
	ld.param.u32 	%r126, [_Z13remosaic_cudaPfS_S_S_iiiiiiS_S_S_S_S_iii_param_17];
	cvta.to.global.u64 	%rd1, %rd16;
	cvta.to.global.u64 	%rd2, %rd17;
	cvta.to.global.u64 	%rd3, %rd18;
	cvta.to.global.u64 	%rd4, %rd13;
	cvta.to.global.u64 	%rd5, %rd15;
	cvta.to.global.u64 	%rd6, %rd14;
	mov.u32 	%r129, %tid.x;
	mov.u32 	%r130, %ctaid.x;
	mov.u32 	%r131, %ntid.x;
	mad.lo.s32 	%r132, %r130, %r131, %r129;
	mov.u32 	%r133, %tid.y;
	mov.u32 	%r134, %ctaid.y;
	mov.u32 	%r135, %ntid.y;
	mad.lo.s32 	%r2, %r134, %r135, %r133;
	max.s32 	%r3, %r120, %r127;
	setp.lt.s32 	%p1, %r132, %r3;
	sub.s32 	%r136, %r128, %r3;
	setp.ge.s32 	%p2, %r132, %r136;
	or.pred  	%p3, %p1, %p2;
	@%p3 bra 	$L__BB0_56;
	ld.param.u32 	%r316, [_Z13remosaic_cudaPfS_S_S_iiiiiiS_S_S_S_S_iii_param_15];
	setp.lt.s32 	%p4, %r2, %r3;
	sub.s32 	%r138, %r316, %r3;
	setp.ge.s32 	%p5, %r2, %r138;
	or.pred  	%p6, %p4, %p5;
	@%p6 bra 	$L__BB0_56;
	neg.s32 	%r4, %r3;
	setp.lt.s32 	%p7, %r3, 0;
	mov.f32 	%f258, 0f00000000;
	mov.f32 	%f257, %f258;
	mov.f32 	%f256, %f258;
	@%p7 bra 	$L__BB0_12;
	mov.f32 	%f256, 0f00000000;
	shl.b32 	%r144, %r3, 1;
	and.b32  	%r145, %r144, 4;
	or.b32  	%r148, %r144, 1;
	and.b32  	%r149, %r148, 3;
	mov.u32 	%r317, %r4;
	mov.f32 	%f257, %f256;
	mov.f32 	%f258, %f256;
$L__BB0_4:
	setp.lt.u32 	%p8, %r3, 4;
	add.s32 	%r139, %r317, %r2;
	mad.lo.s32 	%r6, %r139, %r126, %r132;
	mov.u32 	%r319, %r4;
	@%p8 bra 	$L__BB0_7;
	mov.u32 	%r319, %r4;
$L__BB0_6:
	.pragma "nounroll";
	add.s32 	%r140, %r6, %r319;
	mul.wide.s32 	%rd19, %r140, 4;
	add.s64 	%rd20, %rd6, %rd19;
	ld.global.f32 	%f41, [%rd20];
	add.s64 	%rd21, %rd5, %rd19;
	ld.global.f32 	%f42, [%rd21];
	fma.rn.f32 	%f43, %f41, %f41, %f258;
	fma.rn.f32 	%f44, %f41, %f42, %f257;
	fma.rn.f32 	%f45, %f42, %f42, %f256;
	ld.global.f32 	%f46, [%rd20+4];
	ld.global.f32 	%f47, [%rd21+4];
	fma.rn.f32 	%f48, %f46, %f46, %f43;
	fma.rn.f32 	%f49, %f46, %f47, %f44;
	fma.rn.f32 	%f50, %f47, %f47, %f45;
	ld.global.f32 	%f51, [%rd20+8];
	ld.global.f32 	%f52, [%rd21+8];
	fma.rn.f32 	%f53, %f51, %f51, %f48;
	fma.rn.f32 	%f54, %f51, %f52, %f49;
	fma.rn.f32 	%f55, %f52, %f52, %f50;
	ld.global.f32 	%f56, [%rd20+12];
	ld.global.f32 	%f57, [%rd21+12];
	fma.rn.f32 	%f58, %f56, %f56, %f53;
	fma.rn.f32 	%f59, %f56, %f57, %f54;
	fma.rn.f32 	%f60, %f57, %f57, %f55;
	ld.global.f32 	%f61, [%rd20+16];
	ld.global.f32 	%f62, [%rd21+16];
	fma.rn.f32 	%f63, %f61, %f61, %f58;
	fma.rn.f32 	%f64, %f61, %f62, %f59;
	fma.rn.f32 	%f65, %f62, %f62, %f60;
	ld.global.f32 	%f66, [%rd20+20];
	ld.global.f32 	%f67, [%rd21+20];
	fma.rn.f32 	%f68, %f66, %f66, %f63;
	fma.rn.f32 	%f69, %f66, %f67, %f64;
	fma.rn.f32 	%f70, %f67, %f67, %f65;
	ld.global.f32 	%f71, [%rd20+24];
	ld.global.f32 	%f72, [%rd21+24];
	fma.rn.f32 	%f73, %f71, %f71, %f68;
	fma.rn.f32 	%f74, %f71, %f72, %f69;
	fma.rn.f32 	%f75, %f72, %f72, %f70;
	ld.global.f32 	%f76, [%rd20+28];
	ld.global.f32 	%f77, [%rd21+28];
	fma.rn.f32 	%f258, %f76, %f76, %f73;
	fma.rn.f32 	%f257, %f76, %f77, %f74;
	fma.rn.f32 	%f256, %f77, %f77, %f75;
	add.s32 	%r319, %r319, 8;
	add.s32 	%r141, %r319, %r3;
	shl.b32 	%r142, %r3, 1;
	and.b32  	%r143, %r142, 2147483640;
	setp.ne.s32 	%p9, %r141, %r143;
	@%p9 bra 	$L__BB0_6;
$L__BB0_7:
	setp.eq.s32 	%p10, %r145, 0;
	@%p10 bra 	$L__BB0_9;
	add.s32 	%r146, %r6, %r319;
	mul.wide.s32 	%rd22, %r146, 4;
	add.s64 	%rd23, %rd6, %rd22;
	ld.global.f32 	%f78, [%rd23];
	add.s64 	%rd24, %rd5, %rd22;
	ld.global.f32 	%f79, [%rd24];
	fma.rn.f32 	%f80, %f78, %f78, %f258;
	fma.rn.f32 	%f81, %f78, %f79, %f257;
	fma.rn.f32 	%f82, %f79, %f79, %f256;
	ld.global.f32 	%f83, [%rd23+4];
	ld.global.f32 	%f84, [%rd24+4];
	fma.rn.f32 	%f85, %f83, %f83, %f80;
	fma.rn.f32 	%f86, %f83, %f84, %f81;
	fma.rn.f32 	%f87, %f84, %f84, %f82;
	ld.global.f32 	%f88, [%rd23+8];
	ld.global.f32 	%f89, [%rd24+8];
	fma.rn.f32 	%f90, %f88, %f88, %f85;
	fma.rn.f32 	%f91, %f88, %f89, %f86;
	fma.rn.f32 	%f92, %f89, %f89, %f87;
	ld.global.f32 	%f93, [%rd23+12];
	ld.global.f32 	%f94, [%rd24+12];
	fma.rn.f32 	%f258, %f93, %f93, %f90;
	fma.rn.f32 	%f257, %f93, %f94, %f91;
	fma.rn.f32 	%f256, %f94, %f94, %f92;
	add.s32 	%r319, %r319, 4;
$L__BB0_9:
	setp.eq.s32 	%p11, %r149, 1;
	@%p11 bra 	$L__BB0_11;
	add.s32 	%r150, %r6, %r319;
	mul.wide.s32 	%rd25, %r150, 4;
	add.s64 	%rd26, %rd6, %rd25;
	ld.global.f32 	%f95, [%rd26];
	add.s64 	%rd27, %rd5, %rd25;
	ld.global.f32 	%f96, [%rd27];
	fma.rn.f32 	%f97, %f95, %f95, %f258;
	fma.rn.f32 	%f98, %f95, %f96, %f257;
	fma.rn.f32 	%f99, %f96, %f96, %f256;
	ld.global.f32 	%f100, [%rd26+4];
	ld.global.f32 	%f101, [%rd27+4];
	fma.rn.f32 	%f258, %f100, %f100, %f97;
	fma.rn.f32 	%f257, %f100, %f101, %f98;
	fma.rn.f32 	%f256, %f101, %f101, %f99;
	add.s32 	%r319, %r319, 2;
$L__BB0_11:
	add.s32 	%r151, %r6, %r319;
	mul.wide.s32 	%rd28, %r151, 4;
	add.s64 	%rd29, %rd6, %rd28;
	ld.global.f32 	%f102, [%rd29];
	add.s64 	%rd30, %rd5, %rd28;
	ld.global.f32 	%f103, [%rd30];
	fma.rn.f32 	%f258, %f102, %f102, %f258;
	fma.rn.f32 	%f257, %f102, %f103, %f257;
	fma.rn.f32 	%f256, %f103, %f103, %f256;
	add.s32 	%r14, %r317, 1;
	setp.lt.s32 	%p12, %r317, %r3;
	mov.u32 	%r317, %r14;
	@%p12 bra 	$L__BB0_4;
$L__BB0_12:
	add.f32 	%f104, %f258, %f256;
	sub.f32 	%f105, %f258, %f256;
	mul.f32 	%f106, %f105, %f105;
	mul.f32 	%f107, %f257, 0f40800000;
	fma.rn.f32 	%f108, %f257, %f107, %f106;
	sqrt.rn.f32 	%f109, %f108;
	add.f32 	%f110, %f104, %f109;
	mul.f32 	%f31, %f110, 0f3F000000;
	sub.f32 	%f32, %f104, %f109;
	abs.f32 	%f111, %f257;
	cvt.f64.f32 	%fd1, %f111;
	setp.leu.f64 	%p13, %fd1, 0d3E112E0BE826D695;
	@%p13 bra 	$L__BB0_14;
	sub.f32 	%f112, %f258, %f31;
	neg.f32 	%f113, %f257;
	div.rn.f32 	%f114, %f112, %f113;
	abs.f32 	%f115, %f114;
	setp.gt.f32 	%p15, %f115, 0f3F800000;
	rcp.approx.ftz.f32 	%f116, %f115;
	selp.f32 	%f117, %f116, %f115, %p15;
	mul.f32 	%f118, %f117, %f117;
	fma.rn.f32 	%f119, %f118, 0f3B2090AA, 0fBC6BE14F;
	fma.rn.f32 	%f120, %f119, %f118, 0f3D23397E;
	fma.rn.f32 	%f121, %f120, %f118, 0fBD948A7A;
	fma.rn.f32 	%f122, %f121, %f118, 0f3DD76B21;
	fma.rn.f32 	%f123, %f122, %f118, 0fBE111E88;
	fma.rn.f32 	%f124, %f123, %f118, 0f3E4CAF60;
	fma.rn.f32 	%f125, %f124, %f118, 0fBEAAAA27;
	mul.f32 	%f126, %f118, %f125;
	fma.rn.f32 	%f127, %f126, %f117, %f117;
	neg.f32 	%f128, %f127;
	fma.rn.f32 	%f129, 0f3F6EE581, 0f3FD774EB, %f128;
	selp.f32 	%f130, %f129, %f127, %p15;
	setp.num.f32 	%p16, %f115, %f115;
	copysign.f32 	%f131, %f114, %f130;
	selp.f32 	%f132, %f131, %f130, %p16;
	cvt.f64.f32 	%fd2, %f132;
	div.rn.f64 	%fd3, %fd2, 0d400921FB54442D18;
	mul.f64 	%fd4, %fd3, 0d4066800000000000;
	cvt.rn.f32.f64 	%f268, %fd4;
	bra.uni 	$L__BB0_15;
$L__BB0_14:
	setp.gt.f32 	%p14, %f258, %f256;
	selp.f32 	%f268, 0f42B40000, 0f00000000, %p14;
$L__BB0_15:
	ld.param.u32 	%r309, [_Z13remosaic_cudaPfS_S_S_iiiiiiS_S_S_S_S_iii_param_9];
	ld.param.u32 	%r303, [_Z13remosaic_cudaPfS_S_S_iiiiiiS_S_S_S_S_iii_param_8];
	ld.param.u32 	%r301, [_Z13remosaic_cudaPfS_S_S_iiiiiiS_S_S_S_S_iii_param_7];
	setp.lt.f32 	%p17, %f268, 0f00000000;
	add.f32 	%f133, %f268, 0f43340000;
	selp.f32 	%f134, %f133, %f268, %p17;
	div.rn.f32 	%f135, %f134, 0f43340000;
	cvt.rn.f32.s32 	%f136, %r301;
	mul.f32 	%f137, %f135, %f136;
	cvt.rpi.f32.f32 	%f138, %f137;
	cvt.rzi.s32.f32 	%r15, %f138;
	sqrt.rn.f32 	%f36, %f31;
	mul.f32 	%f139, %f32, 0f3F000000;
	sqrt.rn.f32 	%f140, %f139;
	sub.f32 	%f141, %f36, %f140;
	cvt.f64.f32 	%fd5, %f141;
	add.f32 	%f142, %f36, %f140;
	cvt.f64.f32 	%fd6, %f142;
	add.f64 	%fd7, %fd6, 0d3C670EF54646D497;
	div.rn.f64 	%fd8, %fd5, %fd7;
	cvt.rn.f32.f64 	%f37, %fd8;
	add.s32 	%r334, %r303, -1;
	add.s32 	%r353, %r309, -1;
	setp.lt.s32 	%p18, %r303, 1;
	@%p18 bra 	$L__BB0_28;
	ld.param.u32 	%r335, [_Z13remosaic_cudaPfS_S_S_iiiiiiS_S_S_S_S_iii_param_8];
	and.b32  	%r18, %r335, 15;
	setp.lt.u32 	%p19, %r335, 16;
	@%p19 bra 	$L__BB0_19;
	ld.param.u32 	%r335, [_Z13remosaic_cudaPfS_S_S_iiiiiiS_S_S_S_S_iii_param_8];
	and.b32  	%r19, %r335, 2147483632;
	mov.b32 	%r337, 0;
$L__BB0_18:
	.pragma "nounroll";
	add.s32 	%r154, %r335, -1;
	mul.wide.u32 	%rd31, %r154, 4;
	add.s64 	%rd32, %rd1, %rd31;
	ld.global.f32 	%f143, [%rd32];
	setp.lt.f32 	%p20, %f36, %f143;
	selp.b32 	%r155, %r154, %r334, %p20;
	add.s32 	%r156, %r335, -2;
	mul.wide.u32 	%rd33, %r156, 4;
	add.s64 	%rd34, %rd1, %rd33;
	ld.global.f32 	%f144, [%rd34];
	setp.lt.f32 	%p21, %f36, %f144;
	selp.b32 	%r157, %r156, %r155, %p21;
	add.s32 	%r158, %r335, -3;
	mul.wide.u32 	%rd35, %r158, 4;
	add.s64 	%rd36, %rd1, %rd35;
	ld.global.f32 	%f145, [%rd36];
	setp.lt.f32 	%p22, %f36, %f145;
	selp.b32 	%r159, %r158, %r157, %p22;
	add.s32 	%r160, %r335, -4;
	mul.wide.u32 	%rd37, %r160, 4;
	add.s64 	%rd38, %rd1, %rd37;
	ld.global.f32 	%f146, [%rd38];
	setp.lt.f32 	%p23, %f36, %f146;
	selp.b32 	%r161, %r160, %r159, %p23;
	add.s32 	%r162, %r335, -5;
	mul.wide.u32 	%rd39, %r162, 4;
	add.s64 	%rd40, %rd1, %rd39;
	ld.global.f32 	%f147, [%rd40];
	setp.lt.f32 	%p24, %f36, %f147;
	selp.b32 	%r163, %r162, %r161, %p24;
	add.s32 	%r164, %r335, -6;
	mul.wide.u32 	%rd41, %r164, 4;
	add.s64 	%rd42, %rd1, %rd41;
	ld.global.f32 	%f148, [%rd42];
	setp.lt.f32 	%p25, %f36, %f148;
	selp.b32 	%r165, %r164, %r163, %p25;
	add.s32 	%r166, %r335, -7;
	mul.wide.u32 	%rd43, %r166, 4;
	add.s64 	%rd44, %rd1, %rd43;
	ld.global.f32 	%f149, [%rd44];
	setp.lt.f32 	%p26, %f36, %f149;
	selp.b32 	%r167, %r166, %r165, %p26;
	add.s32 	%r168, %r335, -8;
	mul.wide.u32 	%rd45, %r168, 4;
	add.s64 	%rd46, %rd1, %rd45;
	ld.global.f32 	%f150, [%rd46];
	setp.lt.f32 	%p27, %f36, %f150;
	selp.b32 	%r169, %r168, %r167, %p27;
	add.s32 	%r170, %r335, -9;
	mul.wide.u32 	%rd47, %r170, 4;
	add.s64 	%rd48, %rd1, %rd47;
	ld.global.f32 	%f151, [%rd48];
	setp.lt.f32 	%p28, %f36, %f151;
	selp.b32 	%r171, %r170, %r169, %p28;
	add.s32 	%r172, %r335, -10;
	mul.wide.u32 	%rd49, %r172, 4;
	add.s64 	%rd50, %rd1, %rd49;
	ld.global.f32 	%f152, [%rd50];
	setp.lt.f32 	%p29, %f36, %f152;
	selp.b32 	%r173, %r172, %r171, %p29;
	add.s32 	%r174, %r335, -11;
	mul.wide.u32 	%rd51, %r174, 4;
	add.s64 	%rd52, %rd1, %rd51;
	ld.global.f32 	%f153, [%rd52];
	setp.lt.f32 	%p30, %f36, %f153;
	selp.b32 	%r175, %r174, %r173, %p30;
	add.s32 	%r176, %r335, -12;
	mul.wide.u32 	%rd53, %r176, 4;
	add.s64 	%rd54, %rd1, %rd53;
	ld.global.f32 	%f154, [%rd54];
	setp.lt.f32 	%p31, %f36, %f154;
	selp.b32 	%r177, %r176, %r175, %p31;
	add.s32 	%r178, %r335, -13;
	mul.wide.u32 	%rd55, %r178, 4;
	add.s64 	%rd56, %rd1, %rd55;
	ld.global.f32 	%f155, [%rd56];
	setp.lt.f32 	%p32, %f36, %f155;
	selp.b32 	%r179, %r178, %r177, %p32;
	add.s32 	%r180, %r335, -14;
	mul.wide.u32 	%rd57, %r180, 4;
	add.s64 	%rd58, %rd1, %rd57;
	ld.global.f32 	%f156, [%rd58];
	setp.lt.f32 	%p33, %f36, %f156;
	selp.b32 	%r181, %r180, %r179, %p33;
	add.s32 	%r182, %r335, -15;
	mul.wide.u32 	%rd59, %r182, 4;
	add.s64 	%rd60, %rd1, %rd59;
	ld.global.f32 	%f157, [%rd60];
	setp.lt.f32 	%p34, %f36, %f157;
	selp.b32 	%r183, %r182, %r181, %p34;
	add.s32 	%r335, %r335, -16;
	mul.wide.u32 	%rd61, %r335, 4;
	add.s64 	%rd62, %rd1, %rd61;
	ld.global.f32 	%f158, [%rd62];
	setp.lt.f32 	%p35, %f36, %f158;
	selp.b32 	%r334, %r335, %r183, %p35;
	add.s32 	%r337, %r337, 16;
	setp.eq.s32 	%p36, %r337, %r19;
	@%p36 bra 	$L__BB0_19;
	bra.uni 	$L__BB0_18;
$L__BB0_19:
	setp.eq.s32 	%p37, %r18, 0;
	@%p37 bra 	$L__BB0_28;
	ld.param.u32 	%r306, [_Z13remosaic_cudaPfS_S_S_iiiiiiS_S_S_S_S_iii_param_8];
	and.b32  	%r23, %r306, 7;
	setp.lt.u32 	%p38, %r18, 8;
	@%p38 bra 	$L__BB0_22;
	add.s32 	%r185, %r335, -1;
	mul.wide.u32 	%rd63, %r185, 4;
	add.s64 	%rd64, %rd1, %rd63;
	ld.global.f32 	%f159, [%rd64];
	setp.lt.f32 	%p39, %f36, %f159;
	selp.b32 	%r186, %r185, %r334, %p39;
	add.s32 	%r187, %r335, -2;
	mul.wide.u32 	%rd65, %r187, 4;
	add.s64 	%rd66, %rd1, %rd65;
	ld.global.f32 	%f160, [%rd66];
	setp.lt.f32 	%p40, %f36, %f160;
	selp.b32 	%r188, %r187, %r186, %p40;
	add.s32 	%r189, %r335, -3;
	mul.wide.u32 	%rd67, %r189, 4;
	add.s64 	%rd68, %rd1, %rd67;
	ld.global.f32 	%f161, [%rd68];
	setp.lt.f32 	%p41, %f36, %f161;
	selp.b32 	%r190, %r189, %r188, %p41;
	add.s32 	%r191, %r335, -4;
	mul.wide.u32 	%rd69, %r191, 4;
	add.s64 	%rd70, %rd1, %rd69;
	ld.global.f32 	%f162, [%rd70];
	setp.lt.f32 	%p42, %f36, %f162;
	selp.b32 	%r192, %r191, %r190, %p42;
	add.s32 	%r193, %r335, -5;
	mul.wide.u32 	%rd71, %r193, 4;
	add.s64 	%rd72, %rd1, %rd71;
	ld.global.f32 	%f163, [%rd72];
	setp.lt.f32 	%p43, %f36, %f163;
	selp.b32 	%r194, %r193, %r192, %p43;
	add.s32 	%r195, %r335, -6;
	mul.wide.u32 	%rd73, %r195, 4;
	add.s64 	%rd74, %rd1, %rd73;
	ld.global.f32 	%f164, [%rd74];
	setp.lt.f32 	%p44, %f36, %f164;
	selp.b32 	%r196, %r195, %r194, %p44;
	add.s32 	%r197, %r335, -7;
	mul.wide.u32 	%rd75, %r197, 4;
	add.s64 	%rd76, %rd1, %rd75;
	ld.global.f32 	%f165, [%rd76];
	setp.lt.f32 	%p45, %f36, %f165;
	selp.b32 	%r198, %r197, %r196, %p45;
	add.s32 	%r335, %r335, -8;
	mul.wide.u32 	%rd77, %r335, 4;
	add.s64 	%rd78, %rd1, %rd77;
	ld.global.f32 	%f166, [%rd78];
	setp.lt.f32 	%p46, %f36, %f166;
	selp.b32 	%r334, %r335, %r198, %p46;
$L__BB0_22:
	setp.eq.s32 	%p47, %r23, 0;
	@%p47 bra 	$L__BB0_28;
	ld.param.u32 	%r307, [_Z13remosaic_cudaPfS_S_S_iiiiiiS_S_S_S_S_iii_param_8];
	and.b32  	%r29, %r307, 3;
	setp.lt.u32 	%p48, %r23, 4;
	@%p48 bra 	$L__BB0_25;
	add.s32 	%r200, %r335, -1;
	mul.wide.u32 	%rd79, %r200, 4;
	add.s64 	%rd80, %rd1, %rd79;
	ld.global.f32 	%f167, [%rd80];
	setp.lt.f32 	%p49, %f36, %f167;
	selp.b32 	%r201, %r200, %r334, %p49;
	add.s32 	%r202, %r335, -2;
	mul.wide.u32 	%rd81, %r202, 4;
	add.s64 	%rd82, %rd1, %rd81;
	ld.global.f32 	%f168, [%rd82];
	setp.lt.f32 	%p50, %f36, %f168;
	selp.b32 	%r203, %r202, %r201, %p50;
	add.s32 	%r204, %r335, -3;
	mul.wide.u32 	%rd83, %r204, 4;
	add.s64 	%rd84, %rd1, %rd83;
	ld.global.f32 	%f169, [%rd84];
	setp.lt.f32 	%p51, %f36, %f169;
	selp.b32 	%r205, %r204, %r203, %p51;
	add.s32 	%r335, %r335, -4;
	mul.wide.u32 	%rd85, %r335, 4;
	add.s64 	%rd86, %rd1, %rd85;
	ld.global.f32 	%f170, [%rd86];
	setp.lt.f32 	%p52, %f36, %f170;
	selp.b32 	%r334, %r335, %r205, %p52;
$L__BB0_25:
	setp.eq.s32 	%p53, %r29, 0;
	@%p53 bra 	$L__BB0_28;
	mov.b32 	%r333, 0;
$L__BB0_27:
	.pragma "nounroll";
	add.s32 	%r335, %r335, -1;
	mul.wide.u32 	%rd87, %r335, 4;
	add.s64 	%rd88, %rd1, %rd87;
	ld.global.f32 	%f171, [%rd88];
	setp.lt.f32 	%p54, %f36, %f171;
	selp.b32 	%r334, %r335, %r334, %p54;
	add.s32 	%r333, %r333, 1;
	setp.ne.s32 	%p55, %r333, %r29;
	@%p55 bra 	$L__BB0_27;
$L__BB0_28:
	ld.param.u32 	%r310, [_Z13remosaic_cudaPfS_S_S_iiiiiiS_S_S_S_S_iii_param_9];
	setp.lt.s32 	%p56, %r310, 1;
	@%p56 bra 	$L__BB0_41;
	ld.param.u32 	%r342, [_Z13remosaic_cudaPfS_S_S_iiiiiiS_S_S_S_S_iii_param_9];
	and.b32  	%r42, %r342, 15;
	setp.lt.u32 	%p57, %r342, 16;
	@%p57 bra 	$L__BB0_32;
	ld.param.u32 	%r342, [_Z13remosaic_cudaPfS_S_S_iiiiiiS_S_S_S_S_iii_param_9];
	and.b32  	%r43, %r342, 2147483632;
	mov.b32 	%r340, 0;
$L__BB0_31:
	.pragma "nounroll";
	add.s32 	%r209, %r342, -1;
	mul.wide.u32 	%rd89, %r209, 4;
	add.s64 	%rd90, %rd2, %rd89;
	ld.global.f32 	%f172, [%rd90];
	setp.gt.f32 	%p58, %f172, %f37;
	selp.b32 	%r210, %r209, %r353, %p58;
	add.s32 	%r211, %r342, -2;
	mul.wide.u32 	%rd91, %r211, 4;
	add.s64 	%rd92, %rd2, %rd91;
	ld.global.f32 	%f173, [%rd92];
	setp.gt.f32 	%p59, %f173, %f37;
	selp.b32 	%r212, %r211, %r210, %p59;
	add.s32 	%r213, %r342, -3;
	mul.wide.u32 	%rd93, %r213, 4;
	add.s64 	%rd94, %rd2, %rd93;
	ld.global.f32 	%f174, [%rd94];
	setp.gt.f32 	%p60, %f174, %f37;
	selp.b32 	%r214, %r213, %r212, %p60;
	add.s32 	%r215, %r342, -4;
	mul.wide.u32 	%rd95, %r215, 4;
	add.s64 	%rd96, %rd2, %rd95;
	ld.global.f32 	%f175, [%rd96];
	setp.gt.f32 	%p61, %f175, %f37;
	selp.b32 	%r216, %r215, %r214, %p61;
	add.s32 	%r217, %r342, -5;
	mul.wide.u32 	%rd97, %r217, 4;
	add.s64 	%rd98, %rd2, %rd97;
	ld.global.f32 	%f176, [%rd98];
	setp.gt.f32 	%p62, %f176, %f37;
	selp.b32 	%r218, %r217, %r216, %p62;
	add.s32 	%r219, %r342, -6;
	mul.wide.u32 	%rd99, %r219, 4;
	add.s64 	%rd100, %rd2, %rd99;
	ld.global.f32 	%f177, [%rd100];
	setp.gt.f32 	%p63, %f177, %f37;
	selp.b32 	%r220, %r219, %r218, %p63;
	add.s32 	%r221, %r342, -7;
	mul.wide.u32 	%rd101, %r221, 4;
	add.s64 	%rd102, %rd2, %rd101;
	ld.global.f32 	%f178, [%rd102];
	setp.gt.f32 	%p64, %f178, %f37;
	selp.b32 	%r222, %r221, %r220, %p64;
	add.s32 	%r223, %r342, -8;
	mul.wide.u32 	%rd103, %r223, 4;
	add.s64 	%rd104, %rd2, %rd103;
	ld.global.f32 	%f179, [%rd104];
	setp.gt.f32 	%p65, %f179, %f37;
	selp.b32 	%r224, %r223, %r222, %p65;
	add.s32 	%r225, %r342, -9;
	mul.wide.u32 	%rd105, %r225, 4;
	add.s64 	%rd106, %rd2, %rd105;
	ld.global.f32 	%f180, [%rd106];
	setp.gt.f32 	%p66, %f180, %f37;
	selp.b32 	%r226, %r225, %r224, %p66;
	add.s32 	%r227, %r342, -10;
	mul.wide.u32 	%rd107, %r227, 4;
	add.s64 	%rd108, %rd2, %rd107;
	ld.global.f32 	%f181, [%rd108];
	setp.gt.f32 	%p67, %f181, %f37;
	selp.b32 	%r228, %r227, %r226, %p67;
	add.s32 	%r229, %r342, -11;
	mul.wide.u32 	%rd109, %r229, 4;
	add.s64 	%rd110, %rd2, %rd109;
	ld.global.f32 	%f182, [%rd110];
	setp.gt.f32 	%p68, %f182, %f37;
	selp.b32 	%r230, %r229, %r228, %p68;
	add.s32 	%r231, %r342, -12;
	mul.wide.u32 	%rd111, %r231, 4;
	add.s64 	%rd112, %rd2, %rd111;
	ld.global.f32 	%f183, [%rd112];
	setp.gt.f32 	%p69, %f183, %f37;
	selp.b32 	%r232, %r231, %r230, %p69;
	add.s32 	%r233, %r342, -13;
	mul.wide.u32 	%rd113, %r233, 4;
	add.s64 	%rd114, %rd2, %rd113;
	ld.global.f32 	%f184, [%rd114];
	setp.gt.f32 	%p70, %f184, %f37;
	selp.b32 	%r234, %r233, %r232, %p70;
	add.s32 	%r235, %r342, -14;
	mul.wide.u32 	%rd115, %r235, 4;
	add.s64 	%rd116, %rd2, %rd115;
	ld.global.f32 	%f185, [%rd116];
	setp.gt.f32 	%p71, %f185, %f37;
	selp.b32 	%r236, %r235, %r234, %p71;
	add.s32 	%r237, %r342, -15;
	mul.wide.u32 	%rd117, %r237, 4;
	add.s64 	%rd118, %rd2, %rd117;
	ld.global.f32 	%f186, [%rd118];
	setp.gt.f32 	%p72, %f186, %f37;
	selp.b32 	%r238, %r237, %r236, %p72;
	add.s32 	%r342, %r342, -16;
	mul.wide.u32 	%rd119, %r342, 4;
	add.s64 	%rd120, %rd2, %rd119;
	ld.global.f32 	%f187, [%rd120];
	setp.gt.f32 	%p73, %f187, %f37;
	selp.b32 	%r353, %r342, %r238, %p73;
	add.s32 	%r340, %r340, 16;
	setp.ne.s32 	%p74, %r340, %r43;
	@%p74 bra 	$L__BB0_31;
$L__BB0_32:
	setp.eq.s32 	%p75, %r42, 0;
	@%p75 bra 	$L__BB0_41;
	ld.param.u32 	%r313, [_Z13remosaic_cudaPfS_S_S_iiiiiiS_S_S_S_S_iii_param_9];
	and.b32  	%r59, %r313, 7;
	setp.lt.u32 	%p76, %r42, 8;
	@%p76 bra 	$L__BB0_35;
	add.s32 	%r240, %r342, -1;
	mul.wide.u32 	%rd121, %r240, 4;
	add.s64 	%rd122, %rd2, %rd121;
	ld.global.f32 	%f188, [%rd122];
	setp.gt.f32 	%p77, %f188, %f37;
	selp.b32 	%r241, %r240, %r353, %p77;
	add.s32 	%r242, %r342, -2;
	mul.wide.u32 	%rd123, %r242, 4;
	add.s64 	%rd124, %rd2, %rd123;
	ld.global.f32 	%f189, [%rd124];
	setp.gt.f32 	%p78, %f189, %f37;
	selp.b32 	%r243, %r242, %r241, %p78;
	add.s32 	%r244, %r342, -3;
	mul.wide.u32 	%rd125, %r244, 4;
	add.s64 	%rd126, %rd2, %rd125;
	ld.global.f32 	%f190, [%rd126];
	setp.gt.f32 	%p79, %f190, %f37;
	selp.b32 	%r245, %r244, %r243, %p79;
	add.s32 	%r246, %r342, -4;
	mul.wide.u32 	%rd127, %r246, 4;
	add.s64 	%rd128, %rd2, %rd127;
	ld.global.f32 	%f191, [%rd128];
	setp.gt.f32 	%p80, %f191, %f37;
	selp.b32 	%r247, %r246, %r245, %p80;
	add.s32 	%r248, %r342, -5;
	mul.wide.u32 	%rd129, %r248, 4;
	add.s64 	%rd130, %rd2, %rd129;
	ld.global.f32 	%f192, [%rd130];
	setp.gt.f32 	%p81, %f192, %f37;
	selp.b32 	%r249, %r248, %r247, %p81;
	add.s32 	%r250, %r342, -6;
	mul.wide.u32 	%rd131, %r250, 4;
	add.s64 	%rd132, %rd2, %rd131;
	ld.global.f32 	%f193, [%rd132];
	setp.gt.f32 	%p82, %f193, %f37;
	selp.b32 	%r251, %r250, %r249, %p82;
	add.s32 	%r252, %r342, -7;
	mul.wide.u32 	%rd133, %r252, 4;
	add.s64 	%rd134, %rd2, %rd133;
	ld.global.f32 	%f194, [%rd134];
	setp.gt.f32 	%p83, %f194, %f37;
	selp.b32 	%r253, %r252, %r251, %p83;
	add.s32 	%r342, %r342, -8;
	mul.wide.u32 	%rd135, %r342, 4;
	add.s64 	%rd136, %rd2, %rd135;
	ld.global.f32 	%f195, [%rd136];
	setp.gt.f32 	%p84, %f195, %f37;
	selp.b32 	%r353, %r342, %r253, %p84;
$L__BB0_35:
	setp.eq.s32 	%p85, %r59, 0;
	@%p85 bra 	$L__BB0_41;
	ld.param.u32 	%r314, [_Z13remosaic_cudaPfS_S_S_iiiiiiS_S_S_S_S_iii_param_9];
	and.b32  	%r65, %r314, 3;
	setp.lt.u32 	%p86, %r59, 4;
	@%p86 bra 	$L__BB0_38;
	add.s32 	%r255, %r342, -1;
	mul.wide.u32 	%rd137, %r255, 4;
	add.s64 	%rd138, %rd2, %rd137;
	ld.global.f32 	%f196, [%rd138];
	setp.gt.f32 	%p87, %f196, %f37;
	selp.b32 	%r256, %r255, %r353, %p87;
	add.s32 	%r257, %r342, -2;
	mul.wide.u32 	%rd139, %r257, 4;
	add.s64 	%rd140, %rd2, %rd139;
	ld.global.f32 	%f197, [%rd140];
	setp.gt.f32 	%p88, %f197, %f37;
	selp.b32 	%r258, %r257, %r256, %p88;
	add.s32 	%r259, %r342, -3;
	mul.wide.u32 	%rd141, %r259, 4;
	add.s64 	%rd142, %rd2, %rd141;
	ld.global.f32 	%f198, [%rd142];
	setp.gt.f32 	%p89, %f198, %f37;
	selp.b32 	%r260, %r259, %r258, %p89;
	add.s32 	%r342, %r342, -4;
	mul.wide.u32 	%rd143, %r342, 4;
	add.s64 	%rd144, %rd2, %rd143;
	ld.global.f32 	%f199, [%rd144];
	setp.gt.f32 	%p90, %f199, %f37;
	selp.b32 	%r353, %r342, %r260, %p90;
$L__BB0_38:
	setp.eq.s32 	%p91, %r65, 0;
	@%p91 bra 	$L__BB0_41;
	mov.b32 	%r352, 0;
$L__BB0_40:
	.pragma "nounroll";
	add.s32 	%r342, %r342, -1;
	mul.wide.u32 	%rd145, %r342, 4;
	add.s64 	%rd146, %rd2, %rd145;
	ld.global.f32 	%f200, [%rd146];
	setp.gt.f32 	%p92, %f200, %f37;
	selp.b32 	%r353, %r342, %r353, %p92;
	add.s32 	%r352, %r352, 1;
	setp.ne.s32 	%p93, %r352, %r65;
	@%p93 bra 	$L__BB0_40;
$L__BB0_41:
	ld.param.u64 	%rd188, [_Z13remosaic_cudaPfS_S_S_iiiiiiS_S_S_S_S_iii_param_14];
	ld.param.u32 	%r315, [_Z13remosaic_cudaPfS_S_S_iiiiiiS_S_S_S_S_iii_param_9];
	ld.param.u32 	%r308, [_Z13remosaic_cudaPfS_S_S_iiiiiiS_S_S_S_S_iii_param_8];
	ld.param.u32 	%r302, [_Z13remosaic_cudaPfS_S_S_iiiiiiS_S_S_S_S_iii_param_7];
	ld.param.u32 	%r300, [_Z13remosaic_cudaPfS_S_S_iiiiiiS_S_S_S_S_iii_param_6];
	ld.param.u32 	%r296, [_Z13remosaic_cudaPfS_S_S_iiiiiiS_S_S_S_S_iii_param_4];
	mul.lo.s32 	%r262, %r308, %r302;
	mul.lo.s32 	%r263, %r262, %r315;
	max.u32 	%r264, %r15, 1;
	add.s32 	%r265, %r264, -1;
	mad.lo.s32 	%r266, %r265, %r308, %r334;
	mad.lo.s32 	%r267, %r266, %r315, %r353;
	rem.s32 	%r268, %r132, %r300;
	rem.s32 	%r269, %r2, %r300;
	mad.lo.s32 	%r270, %r269, %r300, %r268;
	mul.lo.s32 	%r271, %r263, %r270;
	cvt.s64.s32 	%rd147, %r271;
	cvt.s64.s32 	%rd148, %r267;
	add.s64 	%rd149, %rd148, %rd147;
	cvta.to.global.u64 	%rd150, %rd188;
	shl.b64 	%rd151, %rd149, 2;
	add.s64 	%rd152, %rd150, %rd151;
	atom.global.add.f32 	%f201, [%rd152], 0f3F800000;
	shl.b32 	%r78, %r296, 1;
	mad.lo.s32 	%r272, %r78, %r78, %r78;
	add.s32 	%r273, %r78, %r272;
	or.b32  	%r274, %r273, 1;
	add.s32 	%r275, %r267, %r271;
	mul.lo.s32 	%r79, %r275, %r274;
	mul.lo.s32 	%r276, %r79, %r274;
	cvt.s64.s32 	%rd7, %r276;
	sub.s32 	%r80, %r2, %r296;
	add.s32 	%r81, %r296, %r2;
	setp.gt.s32 	%p94, %r80, %r81;
	@%p94 bra 	$L__BB0_56;
	ld.param.u32 	%r297, [_Z13remosaic_cudaPfS_S_S_iiiiiiS_S_S_S_S_iii_param_4];
	ld.param.u64 	%rd186, [_Z13remosaic_cudaPfS_S_S_iiiiiiS_S_S_S_S_iii_param_1];
	sub.s32 	%r82, %r132, %r297;
	mad.lo.s32 	%r278, %r126, %r2, %r132;
	cvta.to.global.u64 	%rd153, %rd186;
	mul.wide.s32 	%rd154, %r278, 4;
	add.s64 	%rd8, %rd153, %rd154;
	and.b32  	%r83, %r297, 1;
	cvt.s64.s32 	%rd9, %r79;
	mov.b32 	%r367, 0;
	mov.u32 	%r354, %r80;
	mov.u32 	%r372, %r367;
$L__BB0_43:
	ld.param.u32 	%r298, [_Z13remosaic_cudaPfS_S_S_iiiiiiS_S_S_S_S_iii_param_4];
	mov.u32 	%r279, %ctaid.x;
	mov.u32 	%r280, %ntid.x;
	mov.u32 	%r281, %tid.x;
	mad.lo.s32 	%r282, %r279, %r280, %r281;
	add.s32 	%r283, %r298, %r282;
	setp.gt.s32 	%p95, %r82, %r283;
	@%p95 bra 	$L__BB0_55;
	mov.u32 	%r357, %r82;
$L__BB0_45:
	mad.lo.s32 	%r284, %r354, %r126, %r357;
	mul.wide.s32 	%rd155, %r284, 4;
	add.s64 	%rd156, %rd4, %rd155;
	ld.global.f32 	%f38, [%rd156];
	mov.u32 	%r360, %r80;
$L__BB0_46:
	setp.lt.u32 	%p96, %r78, 7;
	mul.lo.s32 	%r92, %r360, %r126;
	mov.u32 	%r366, %r82;
	@%p96 bra 	$L__BB0_49;
	add.s32 	%r285, %r78, 1;
	and.b32  	%r286, %r285, -8;
	neg.s32 	%r362, %r286;
	add.s32 	%r363, %r82, %r92;
	mov.u32 	%r366, %r82;
$L__BB0_48:
	.pragma "nounroll";
	cvt.s64.s32 	%rd157, %r367;
	add.s64 	%rd158, %rd7, %rd157;
	shl.b64 	%rd159, %rd158, 2;
	add.s64 	%rd160, %rd3, %rd159;
	mul.wide.s32 	%rd161, %r363, 4;
	add.s64 	%rd162, %rd4, %rd161;
	ld.global.f32 	%f202, [%rd162];
	mul.f32 	%f203, %f38, %f202;
	atom.global.add.f32 	%f204, [%rd160], %f203;
	ld.global.f32 	%f205, [%rd162+4];
	mul.f32 	%f206, %f38, %f205;
	atom.global.add.f32 	%f207, [%rd160+4], %f206;
	ld.global.f32 	%f208, [%rd162+8];
	mul.f32 	%f209, %f38, %f208;
	atom.global.add.f32 	%f210, [%rd160+8], %f209;
	ld.global.f32 	%f211, [%rd162+12];
	mul.f32 	%f212, %f38, %f211;
	atom.global.add.f32 	%f213, [%rd160+12], %f212;
	ld.global.f32 	%f214, [%rd162+16];
	mul.f32 	%f215, %f38, %f214;
	atom.global.add.f32 	%f216, [%rd160+16], %f215;
	ld.global.f32 	%f217, [%rd162+20];
	mul.f32 	%f218, %f38, %f217;
	atom.global.add.f32 	%f219, [%rd160+20], %f218;
	ld.global.f32 	%f220, [%rd162+24];
	mul.f32 	%f221, %f38, %f220;
	atom.global.add.f32 	%f222, [%rd160+24], %f221;
	ld.global.f32 	%f223, [%rd162+28];
	mul.f32 	%f224, %f38, %f223;
	atom.global.add.f32 	%f225, [%rd160+28], %f224;
	add.s32 	%r367, %r367, 8;
	add.s32 	%r366, %r366, 8;
	add.s32 	%r363, %r363, 8;
	add.s32 	%r362, %r362, 8;
	setp.ne.s32 	%p97, %r362, 0;
	@%p97 bra 	$L__BB0_48;
$L__BB0_49:
	and.b32  	%r287, %r78, 6;
	setp.lt.u32 	%p98, %r287, 3;
	@%p98 bra 	$L__BB0_51;
	add.s32 	%r288, %r366, %r92;
	mul.wide.s32 	%rd163, %r288, 4;
	add.s64 	%rd164, %rd4, %rd163;
	ld.global.f32 	%f226, [%rd164];
	mul.f32 	%f227, %f38, %f226;
	cvt.s64.s32 	%rd165, %r367;
	add.s64 	%rd166, %rd165, %rd7;
	shl.b64 	%rd167, %rd166, 2;
	add.s64 	%rd168, %rd3, %rd167;
	atom.global.add.f32 	%f228, [%rd168], %f227;
	ld.global.f32 	%f229, [%rd164+4];
	mul.f32 	%f230, %f38, %f229;
	atom.global.add.f32 	%f231, [%rd168+4], %f230;
	ld.global.f32 	%f232, [%rd164+8];
	mul.f32 	%f233, %f38, %f232;
	atom.global.add.f32 	%f234, [%rd168+8], %f233;
	ld.global.f32 	%f235, [%rd164+12];
	mul.f32 	%f236, %f38, %f235;
	atom.global.add.f32 	%f237, [%rd168+12], %f236;
	add.s32 	%r367, %r367, 4;
	add.s32 	%r366, %r366, 4;
$L__BB0_51:
	setp.eq.s32 	%p99, %r83, 0;
	@%p99 bra 	$L__BB0_53;
	add.s32 	%r289, %r366, %r92;
	mul.wide.s32 	%rd169, %r289, 4;
	add.s64 	%rd170, %rd4, %rd169;
	ld.global.f32 	%f238, [%rd170];
	mul.f32 	%f239, %f38, %f238;
	cvt.s64.s32 	%rd171, %r367;
	add.s64 	%rd172, %rd171, %rd7;
	shl.b64 	%rd173, %rd172, 2;
	add.s64 	%rd174, %rd3, %rd173;
	atom.global.add.f32 	%f240, [%rd174], %f239;
	ld.global.f32 	%f241, [%rd170+4];
	mul.f32 	%f242, %f38, %f241;
	atom.global.add.f32 	%f243, [%rd174+4], %f242;
	add.s32 	%r367, %r367, 2;
	add.s32 	%r366, %r366, 2;
$L__BB0_53:
	add.s32 	%r290, %r366, %r92;
	mul.wide.s32 	%rd175, %r290, 4;
	add.s64 	%rd176, %rd4, %rd175;
	ld.global.f32 	%f244, [%rd176];
	mul.f32 	%f245, %f38, %f244;
	cvt.s64.s32 	%rd177, %r367;
	add.s64 	%rd178, %rd177, %rd7;
	shl.b64 	%rd179, %rd178, 2;
	add.s64 	%rd180, %rd3, %rd179;
	atom.global.add.f32 	%f246, [%rd180], %f245;
	add.s32 	%r367, %r367, 1;
	add.s32 	%r114, %r360, 1;
	setp.ne.s32 	%p100, %r360, %r81;
	mov.u32 	%r360, %r114;
	@%p100 bra 	$L__BB0_46;
	ld.param.u64 	%rd187, [_Z13remosaic_cudaPfS_S_S_iiiiiiS_S_S_S_S_iii_param_13];
	ld.param.u32 	%r299, [_Z13remosaic_cudaPfS_S_S_iiiiiiS_S_S_S_S_iii_param_4];
	ld.global.f32 	%f247, [%rd8];
	mul.f32 	%f248, %f38, %f247;
	cvt.s64.s32 	%rd181, %r372;
	add.s64 	%rd182, %rd181, %rd9;
	cvta.to.global.u64 	%rd183, %rd187;
	shl.b64 	%rd184, %rd182, 2;
	add.s64 	%rd185, %rd183, %rd184;
	atom.global.add.f32 	%f249, [%rd185], %f248;
	add.s32 	%r372, %r372, 1;
	add.s32 	%r116, %r357, 1;
	mov.u32 	%r291, %ctaid.x;
	mov.u32 	%r292, %ntid.x;
	mov.u32 	%r293, %tid.x;
	mad.lo.s32 	%r294, %r291, %r292, %r293;
	add.s32 	%r295, %r299, %r294;
	setp.ne.s32 	%p101, %r357, %r295;
	mov.u32 	%r357, %r116;
	@%p101 bra 	$L__BB0_45;
$L__BB0_55:
	add.s32 	%r119, %r354, 1;
	setp.ne.s32 	%p102, %r354, %r81;
	mov.u32 	%r354, %r119;
	@%p102 bra 	$L__BB0_43;
$L__BB0_56:
	ret;

}


// ===== COMPILED SASS (sm_100) =====

	.target	sm_100

	.elftype	@"ET_EXEC"


//--------------------- .note.nv.tkinfo           --------------------------
	.section	.note.nv.tkinfo,"",@"SHT_NOTE"
	.sectionflags	@"SHF_NOTE_NV_TKINFO"
	.tkinfo
        /*0018*/ 	.word	0x00000002
        /*0030*/ 	.string	""
        /*0030*/ 	.string	"ptxas"
        /*0030*/ 	.string	"Cuda compilation tools, release 13.0, V13.0.88"
        /*0030*/ 	.string	"Build cuda_13.0.r13.0/compiler.36424714_0"
        /*0030*/ 	.string	"-arch sm_100 -m 64 "



//--------------------- .note.nv.cuinfo           --------------------------
	.section	.note.nv.cuinfo,"",@"SHT_NOTE"
	.sectionflags	@"SHF_NOTE_NV_CUINFO"
        /*0018*/ 	.short	0x0002
        /*001a*/ 	.short	0x0064
        /*001c*/ 	.short	0x0082
	.zero		2


//--------------------- .nv.info                  --------------------------
	.section	.nv.info,"",@"SHT_CUDA_INFO"
	.align	4


	//----- nvinfo : EIATTR_REGCOUNT
	.align		4
        /*0000*/ 	.byte	0x04, 0x2f
        /*0002*/ 	.short	(.L_1 - .L_0)
	.align		4
.L_0:
        /*0004*/ 	.word	index@(_Z13remosaic_cudaPfS_S_S_iiiiiiS_S_S_S_S_iii)
        /*0008*/ 	.word	0x00000020


	//----- nvinfo : EIATTR_FRAME_SIZE
	.align		4
.L_1:
        /*000c*/ 	.byte	0x04, 0x11
        /*000e*/ 	.short	(.L_3 - .L_2)
	.align		4
.L_2:
        /*0010*/ 	.word	index@($__internal_2_$__cuda_sm3x_div_rn_noftz_f32_slowpath)
        /*0014*/ 	.word	0x00000000


	//----- nvinfo : EIATTR_FRAME_SIZE
	.align		4
.L_3:
        /*0018*/ 	.byte	0x04, 0x11
        /*001a*/ 	.short	(.L_5 - .L_4)
	.align		4
.L_4:
        /*001c*/ 	.word	index@($__internal_1_$__cuda_sm20_sqrt_rn_f32_slowpath)
        /*0020*/ 	.word	0x00000000


	//----- nvinfo : EIATTR_FRAME_SIZE
	.align		4
.L_5:
        /*0024*/ 	.byte	0x04, 0x11
        /*0026*/ 	.short	(.L_7 - .L_6)
	.align		4
.L_6:
        /*0028*/ 	.word	index@($__internal_0_$__cuda_sm20_div_rn_f64_full)
        /*002c*/ 	.word	0x00000000


	//----- nvinfo : EIATTR_FRAME_SIZE
	.align		4
.L_7:
        /*0030*/ 	.byte	0x04, 0x11
        /*0032*/ 	.short	(.L_9 - .L_8)
	.align		4
.L_8:
        /*0034*/ 	.word	index@(_Z13remosaic_cudaPfS_S_S_iiiiiiS_S_S_S_S_iii)
        /*0038*/ 	.word	0x00000000


	//----- nvinfo : EIATTR_MIN_STACK_SIZE
	.align		4
.L_9:
        /*003c*/ 	.byte	0x04, 0x12
        /*003e*/ 	.short	(.L_11 - .L_10)
	.align		4
.L_10:
        /*0040*/ 	.word	index@(_Z13remosaic_cudaPfS_S_S_iiiiiiS_S_S_S_S_iii)
        /*0044*/ 	.word	0x00000000
.L_11:


//--------------------- .nv.compat                --------------------------
	.section	.nv.compat,"",@"SHT_CUDA_COMPAT_INFO"
	.align	4
        /*0000*/ 	.byte	0x02, 0x09, 0x00, 0x00, 0x02, 0x02, 0x01, 0x00, 0x02, 0x05, 0x05, 0x00, 0x03, 0x07, 0x01, 0x01
        /*0010*/ 	.byte	0x02, 0x03, 0x00, 0x00, 0x02, 0x06, 0x01, 0x00, 0x04, 0x0b, 0x08, 0x00, 0x01, 0x00, 0x00, 0x00
        /*0020*/ 	.byte	0x00, 0x00, 0x00, 0x00


//--------------------- .nv.info._Z13remosaic_cudaPfS_S_S_iiiiiiS_S_S_S_S_iii --------------------------
	.section	.nv.info._Z13remosaic_cudaPfS_S_S_iiiiiiS_S_S_S_S_iii,"",@"SHT_CUDA_INFO"
	.sectionflags	@""
	.align	4


	//----- nvinfo : EIATTR_CUDA_API_VERSION
	.align		4
        /*0000*/ 	.byte	0x04, 0x37
        /*0002*/ 	.short	(.L_13 - .L_12)
.L_12:
        /*0004*/ 	.word	0x00000082


	//----- nvinfo : EIATTR_KPARAM_INFO
	.align		4
.L_13:
        /*0008*/ 	.byte	0x04, 0x17
        /*000a*/ 	.short	(.L_15 - .L_14)
.L_14:
        /*000c*/ 	.word	0x00000000
        /*0010*/ 	.short	0x0011
        /*0012*/ 	.short	0x0068
        /*0014*/ 	.byte	0x00, 0xf0, 0x11, 0x00


	//----- nvinfo : EIATTR_KPARAM_INFO
	.align		4
.L_15:
        /*0018*/ 	.byte	0x04, 0x17
        /*001a*/ 	.short	(.L_17 - .L_16)
.L_16:
        /*001c*/ 	.word	0x00000000
        /*0020*/ 	.short	0x0010
        /*0022*/ 	.short	0x0064
        /*0024*/ 	.byte	0x00, 0xf0, 0x11, 0x00


	//----- nvinfo : EIATTR_KPARAM_INFO
	.align		4
.L_17:
        /*0028*/ 	.byte	0x04, 0x17
        /*002a*/ 	.short	(.L_19 - .L_18)
.L_18:
        /*002c*/ 	.word	0x00000000
        /*0030*/ 	.short	0x000f
        /*0032*/ 	.short	0x0060
        /*0034*/ 	.byte	0x00, 0xf0, 0x11, 0x00


	//----- nvinfo : EIATTR_KPARAM_INFO
	.align		4
.L_19:
        /*0038*/ 	.byte	0x04, 0x17
        /*003a*/ 	.short	(.L_21 - .L_20)
.L_20:
        /*003c*/ 	.word	0x00000000
        /*0040*/ 	.short	0x000e
        /*0042*/ 	.short	0x0058
        /*0044*/ 	.byte	0x00, 0xf5, 0x21, 0x00


	//----- nvinfo : EIATTR_KPARAM_INFO
	.align		4
.L_21:
        /*0048*/ 	.byte	0x04, 0x17
        /*004a*/ 	.short	(.L_23 - .L_22)
.L_22:
        /*004c*/ 	.word	0x00000000
        /*0050*/ 	.short	0x000d
        /*0052*/ 	.short	0x0050
        /*0054*/ 	.byte	0x00, 0xf5, 0x21, 0x00


	//----- nvinfo : EIATTR_KPARAM_INFO
	.align		4
.L_23:
        /*0058*/ 	.byte	0x04, 0x17
        /*005a*/ 	.short	(.L_25 - .L_24)
.L_24:
        /*005c*/ 	.word	0x00000000
        /*0060*/ 	.short	0x000c
        /*0062*/ 	.short	0x0048
        /*0064*/ 	.byte	0x00, 0xf5, 0x21, 0x00


	//----- nvinfo : EIATTR_KPARAM_INFO
	.align		4
.L_25:
        /*0068*/ 	.byte	0x04, 0x17
        /*006a*/ 	.short	(.L_27 - .L_26)
.L_26:
        /*006c*/ 	.word	0x00000000
        /*0070*/ 	.short	0x000b
        /*0072*/ 	.short	0x0040
        /*0074*/ 	.byte	0x00, 0xf5, 0x21, 0x00


	//----- nvinfo : EIATTR_KPARAM_INFO
	.align		4
.L_27:
        /*0078*/ 	.byte	0x04, 0x17
        /*007a*/ 	.short	(.L_29 - .L_28)
.L_28:
        /*007c*/ 	.word	0x00000000
        /*0080*/ 	.short	0x000a
        /*0082*/ 	.short	0x0038
        /*0084*/ 	.byte	0x00, 0xf5, 0x21, 0x00


	//----- nvinfo : EIATTR_KPARAM_INFO
	.align		4
.L_29:
        /*0088*/ 	.byte	0x04, 0x17
        /*008a*/ 	.short	(.L_31 - .L_30)
.L_30:
        /*008c*/ 	.word	0x00000000
        /*0090*/ 	.short	0x0009
        /*0092*/ 	.short	0x0034
        /*0094*/ 	.byte	0x00, 0xf0, 0x11, 0x00


	//----- nvinfo : EIATTR_KPARAM_INFO
	.align		4
.L_31:
        /*0098*/ 	.byte	0x04, 0x17
        /*009a*/ 	.short	(.L_33 - .L_32)
.L_32:
        /*009c*/ 	.word	0x00000000
        /*00a0*/ 	.short	0x0008
        /*00a2*/ 	.short	0x0030
        /*00a4*/ 	.byte	0x00, 0xf0, 0x11, 0x00


	//----- nvinfo : EIATTR_KPARAM_INFO
	.align		4
.L_33:
        /*00a8*/ 	.byte	0x04, 0x17
        /*00aa*/ 	.short	(.L_35 - .L_34)
.L_34:
        /*00ac*/ 	.word	0x00000000
        /*00b0*/ 	.short	0x0007
        /*00b2*/ 	.short	0x002c
        /*00b4*/ 	.byte	0x00, 0xf0, 0x11, 0x00


	//----- nvinfo : EIATTR_KPARAM_INFO
	.align		4
.L_35:
        /*00b8*/ 	.byte	0x04, 0x17
        /*00ba*/ 	.short	(.L_37 - .L_36)
.L_36:
        /*00bc*/ 	.word	0x00000000
        /*00c0*/ 	.short	0x0006
        /*00c2*/ 	.short	0x0028
        /*00c4*/ 	.byte	0x00, 0xf0, 0x11, 0x00


	//----- nvinfo : EIATTR_KPARAM_INFO
	.align		4
.L_37:
        /*00c8*/ 	.byte	0x04, 0x17
        /*00ca*/ 	.short	(.L_39 - .L_38)
.L_38:
        /*00cc*/ 	.word	0x00000000
        /*00d0*/ 	.short	0x0005
        /*00d2*/ 	.short	0x0024
        /*00d4*/ 	.byte	0x00, 0xf0, 0x11, 0x00


	//----- nvinfo : EIATTR_KPARAM_INFO
	.align		4
.L_39:
        /*00d8*/ 	.byte	0x04, 0x17
        /*00da*/ 	.short	(.L_41 - .L_40)
.L_40:
        /*00dc*/ 	.word	0x00000000
        /*00e0*/ 	.short	0x0004
        /*00e2*/ 	.short	0x0020
        /*00e4*/ 	.byte	0x00, 0xf0, 0x11, 0x00


	//----- nvinfo : EIATTR_KPARAM_INFO
	.align		4
.L_41:
        /*00e8*/ 	.byte	0x04, 0x17
        /*00ea*/ 	.short	(.L_43 - .L_42)
.L_42:
        /*00ec*/ 	.word	0x00000000
        /*00f0*/ 	.short	0x0003
        /*00f2*/ 	.short	0x0018
        /*00f4*/ 	.byte	0x00, 0xf5, 0x21, 0x00


	//----- nvinfo : EIATTR_KPARAM_INFO
	.align		4
.L_43:
        /*00f8*/ 	.byte	0x04, 0x17
        /*00fa*/ 	.short	(.L_45 - .L_44)
.L_44:
        /*00fc*/ 	.word	0x00000000
        /*0100*/ 	.short	0x0002
        /*0102*/ 	.short	0x0010
        /*0104*/ 	.byte	0x00, 0xf5, 0x21, 0x00


	//----- nvinfo : EIATTR_KPARAM_INFO
	.align		4
.L_45:
        /*0108*/ 	.byte	0x04, 0x17
        /*010a*/ 	.short	(.L_47 - .L_46)
.L_46:
        /*010c*/ 	.word	0x00000000
        /*0110*/ 	.short	0x0001
        /*0112*/ 	.short	0x0008
        /*0114*/ 	.byte	0x00, 0xf5, 0x21, 0x00


	//----- nvinfo : EIATTR_KPARAM_INFO
	.align		4
.L_47:
        /*0118*/ 	.byte	0x04, 0x17
        /*011a*/ 	.short	(.L_49 - .L_48)
.L_48:
        /*011c*/ 	.word	0x00000000
        /*0120*/ 	.short	0x0000
        /*0122*/ 	.short	0x0000
        /*0124*/ 	.byte	0x00, 0xf5, 0x21, 0x00


	//----- nvinfo : EIATTR_SPARSE_MMA_MASK
	.align		4
.L_49:
        /*0128*/ 	.byte	0x03, 0x50
        /*012a*/ 	.short	0x0000


	//----- nvinfo : EIATTR_MAXREG_COUNT
	.align		4
        /*012c*/ 	.byte	0x03, 0x1b
        /*012e*/ 	.short	0x00ff


	//----- nvinfo : EIATTR_MERCURY_ISA_VERSION
	.align		4
        /*0130*/ 	.byte	0x03, 0x5f
        /*0132*/ 	.short	0x0101


	//----- nvinfo : EIATTR_VRC_CTA_INIT_COUNT
	.align		4
        /*0134*/ 	.byte	0x02, 0x4a
	.zero		1
	.zero		1


	//----- nvinfo : EIATTR_EXIT_INSTR_OFFSETS
	.align		4
        /*0138*/ 	.byte	0x04, 0x1c
        /*013a*/ 	.short	(.L_51 - .L_50)


	//   ....[0]....
.L_50:
        /*013c*/ 	.word	0x00000100


	//   ....[1]....
        /*0140*/ 	.word	0x00000150


	//   ....[2]....
        /*0144*/ 	.word	0x00002d50


	//   ....[3]....
        /*0148*/ 	.word	0x000037a0


	//----- nvinfo : EIATTR_CRS_STACK_SIZE
	.align		4
.L_51:
        /*014c*/ 	.byte	0x04, 0x1e
        /*014e*/ 	.short	(.L_53 - .L_52)
.L_52:
        /*0150*/ 	.word	0x00000000


	//----- nvinfo : EIATTR_CBANK_PARAM_SIZE
	.align		4
.L_53:
        /*0154*/ 	.byte	0x03, 0x19
        /*0156*/ 	.short	0x006c


	//----- nvinfo : EIATTR_PARAM_CBANK
	.align		4
        /*0158*/ 	.byte	0x04, 0x0a
        /*015a*/ 	.short	(.L_55 - .L_54)
	.align		4
.L_54:
        /*015c*/ 	.word	index@(.nv.constant0._Z13remosaic_cudaPfS_S_S_iiiiiiS_S_S_S_S_iii)
        /*0160*/ 	.short	0x0380
        /*0162*/ 	.short	0x006c


	//----- nvinfo : EIATTR_SW_WAR
	.align		4
.L_55:
        /*0164*/ 	.byte	0x04, 0x36
        /*0166*/ 	.short	(.L_57 - .L_56)
.L_56:
        /*0168*/ 	.word	0x00000008
.L_57:


//--------------------- .nv.callgraph             --------------------------
	.section	.nv.callgraph,"",@"SHT_CUDA_CALLGRAPH"
	.align	4
	.sectionentsize	8
	.align		4
        /*0000*/ 	.word	0x00000000
	.align		4
        /*0004*/ 	.word	0xffffffff
	.align		4
        /*0008*/ 	.word	0x00000000
	.align		4
        /*000c*/ 	.word	0xfffffffe
	.align		4
        /*0010*/ 	.word	0x00000000
	.align		4
        /*0014*/ 	.word	0xfffffffd
	.align		4
        /*0018*/ 	.word	0x00000000
	.align		4
        /*001c*/ 	.word	0xfffffffc


//--------------------- .text._Z13remosaic_cudaPfS_S_S_iiiiiiS_S_S_S_S_iii --------------------------
	.section	.text._Z13remosaic_cudaPfS_S_S_iiiiiiS_S_S_S_S_iii,"ax",@progbits
	.align	128
        .global         _Z13remosaic_cudaPfS_S_S_iiiiiiS_S_S_S_S_iii
        .type           _Z13remosaic_cudaPfS_S_S_iiiiiiS_S_S_S_S_iii,@function
        .size           _Z13remosaic_cudaPfS_S_S_iiiiiiS_S_S_S_S_iii,(.L_x_67 - _Z13remosaic_cudaPfS_S_S_iiiiiiS_S_S_S_S_iii)
        .other          _Z13remosaic_cudaPfS_S_S_iiiiiiS_S_S_S_S_iii,@"STO_CUDA_ENTRY STV_DEFAULT"
_Z13remosaic_cudaPfS_S_S_iiiiiiS_S_S_S_S_iii:
.text._Z13remosaic_cudaPfS_S_S_iiiiiiS_S_S_S_S_iii:
[----:B------:R-:W-:Y:S01]  /*0000*/  LDC R1, c[0x0][0x37c] ;  /* 0x0000df00ff017b82 */ /* 0x000fe20000000800 */
[----:B------:R-:W0:Y:S01]  /*0010*/  S2R R0, SR_TID.X ;  /* 0x0000000000007919 */ /* 0x000e220000002100 */
[----:B------:R-:W1:Y:S06]  /*0020*/  LDCU.64 UR4, c[0x0][0x3a0] ;  /* 0x00007400ff0477ac */ /* 0x000e6c0008000a00 */
[----:B------:R-:W0:Y:S01]  /*0030*/  S2UR UR7, SR_CTAID.X ;  /* 0x00000000000779c3 */ /* 0x000e220000002500 */
[----:B------:R-:W2:Y:S01]  /*0040*/  S2R R2, SR_TID.Y ;  /* 0x0000000000027919 */ /* 0x000ea20000002200 */
[----:B------:R-:W3:Y:S06]  /*0050*/  LDCU UR6, c[0x0][0x3e4] ;  /* 0x00007c80ff0677ac */ /* 0x000eec0008000800 */
[----:B------:R-:W0:Y:S08]  /*0060*/  LDC R3, c[0x0][0x360] ;  /* 0x0000d800ff037b82 */ /* 0x000e300000000800 */
[----:B------:R-:W2:Y:S01]  /*0070*/  S2UR UR8, SR_CTAID.Y ;  /* 0x00000000000879c3 */ /* 0x000ea20000002600 */
[----:B-1----:R-:W-:-:S04]  /*0080*/  UISETP.LT.AND UP0, UPT, UR4, UR5, UPT ;  /* 0x000000050400728c */ /* 0x002fc8000bf01270 */
[----:B------:R-:W-:-:S03]  /*0090*/  USEL UR4, UR4, UR5, !UP0 ;  /* 0x0000000504047287 */ /* 0x000fc6000c000000 */
[----:B------:R-:W2:Y:S01]  /*00a0*/  LDC R5, c[0x0][0x364] ;  /* 0x0000d900ff057b82 */ /* 0x000ea20000000800 */
[----:B---3--:R-:W-:Y:S01]  /*00b0*/  UIADD3 UR5, UPT, UPT, -UR4, UR6, URZ ;  /* 0x0000000604057290 */ /* 0x008fe2000fffe1ff */
[----:B0-----:R-:W-:-:S05]  /*00c0*/  IMAD R0, R3, UR7, R0 ;  /* 0x0000000703007c24 */ /* 0x001fca000f8e0200 */
[----:B------:R-:W-:-:S04]  /*00d0*/  ISETP.GE.AND P0, PT, R0, UR5, PT ;  /* 0x0000000500007c0c */ /* 0x000fc8000bf06270 */
[----:B------:R-:W-:Y:S01]  /*00e0*/  ISETP.LT.OR P0, PT, R0, UR4, P0 ;  /* 0x0000000400007c0c */ /* 0x000fe20008701670 */
[----:B--2---:R-:W-:-:S12]  /*00f0*/  IMAD R3, R5, UR8, R2 ;  /* 0x0000000805037c24 */ /* 0x004fd8000f8e0202 */
[----:B------:R-:W-:Y:S05]  /*0100*/  @P0 EXIT ;  /* 0x000000000000094d */ /* 0x000fea0003800000 */
[----:B------:R-:W0:Y:S02]  /*0110*/  LDCU UR5, c[0x0][0x3e0] ;  /* 0x00007c00ff0577ac */ /* 0x000e240008000800 */
[----:B0-----:R-:W-:-:S06]  /*0120*/  UIADD3 UR5, UPT, UPT, -UR4, UR5, URZ ;  /* 0x0000000504057290 */ /* 0x001fcc000fffe1ff */
[----:B------:R-:W-:-:S04]  /*0130*/  ISETP.GE.AND P0, PT, R3, UR5, PT ;  /* 0x0000000503007c0c */ /* 0x000fc8000bf06270 */
[----:B------:R-:W-:-:S13]  /*0140*/  ISETP.LT.OR P0, PT, R3, UR4, P0 ;  /* 0x0000000403007c0c */ /* 0x000fda0008701670 */
[----:B------:R-:W-:Y:S05]  /*0150*/  @P0 EXIT ;  /* 0x000000000000094d */ /* 0x000fea0003800000 */
[----:B------:R-:W-:Y:S01]  /*0160*/  UISETP.GE.AND UP0, UPT, UR4, URZ, UPT ;  /* 0x000000ff0400728c */ /* 0x000fe2000bf06270 */
[----:B------:R-:W-:Y:S02]  /*0170*/  HFMA2 R2, -RZ, RZ, 0, 0 ;  /* 0x00000000ff027431 */ /* 0x000fe400000001ff */
[----:B------:R-:W-:Y:S01]  /*0180*/  IMAD.MOV.U32 R11, RZ, RZ, RZ ;  /* 0x000000ffff0b7224 */ /* 0x000fe200078e00ff */
[----:B------:R-:W0:Y:S01]  /*0190*/  LDCU.64 UR8, c[0x0][0x358] ;  /* 0x00006b00ff0877ac */ /* 0x000e220008000a00 */
[----:B------:R-:W-:-:S04]  /*01a0*/  IMAD.MOV.U32 R9, RZ, RZ, RZ ;  /* 0x000000ffff097224 */ /* 0x000fc800078e00ff */
[----:B------:R-:W-:Y:S05]  /*01b0*/  BRA.U !UP0, `(.L_x_0) ;  /* 0x0000000508f47547 */ /* 0x000fea000b800000 */
[----:B------:R-:W-:Y:S01]  /*01c0*/  USHF.L.U32 UR5, UR4, 0x1, URZ ;  /* 0x0000000104057899 */ /* 0x000fe200080006ff */
[----:B------:R-:W-:Y:S01]  /*01d0*/  IMAD.MOV.U32 R9, RZ, RZ, RZ ;  /* 0x000000ffff097224 */ /* 0x000fe200078e00ff */
[----:B------:R-:W-:Y:S01]  /*01e0*/  UIADD3 UR7, UPT, UPT, -UR4, URZ, URZ ;  /* 0x000000ff04077290 */ /* 0x000fe2000fffe1ff */
[----:B------:R-:W-:-:S03]  /*01f0*/  IMAD.MOV.U32 R11, RZ, RZ, RZ ;  /* 0x000000ffff0b7224 */ /* 0x000fc600078e00ff */
[----:B------:R-:W-:-:S03]  /*0200*/  IMAD.U32 R28, RZ, RZ, UR5 ;  /* 0x00000005ff1c7e24 */ /* 0x000fc6000f8e00ff */
[----:B------:R-:W-:Y:S01]  /*0210*/  UMOV UR5, UR7 ;  /* 0x0000000700057c82 */ /* 0x000fe20008000000 */
[----:B------:R-:W-:-:S05]  /*0220*/  VIADD R2, R28, 0x1 ;  /* 0x000000011c027836 */ /* 0x000fca0000000000 */
[----:B------:R-:W-:-:S04]  /*0230*/  LOP3.LUT R2, R2, 0x3, RZ, 0xc0, !PT ;  /* 0x0000000302027812 */ /* 0x000fc800078ec0ff */
[----:B------:R-:W-:Y:S02]  /*0240*/  ISETP.NE.AND P1, PT, R2, 0x1, PT ;  /* 0x000000010200780c */ /* 0x000fe40003f25270 */
[----:B------:R-:W-:-:S11]  /*0250*/  MOV R2, RZ ;  /* 0x000000ff00027202 */ /* 0x000fd60000000f00 */
.L_x_4:
[----:B------:R-:W1:Y:S01]  /*0260*/  LDCU UR6, c[0x0][0x3e8] ;  /* 0x00007d00ff0677ac */ /* 0x000e620008000800 */
[----:B------:R-:W-:Y:S01]  /*0270*/  IADD3 R13, PT, PT, R3, UR5, RZ ;  /* 0x00000005030d7c10 */ /* 0x000fe2000fffe0ff */
[----:B------:R-:W-:Y:S01]  /*0280*/  IMAD.U32 R8, RZ, RZ, UR7 ;  /* 0x00000007ff087e24 */ /* 0x000fe2000f8e00ff */
[----:B------:R-:W-:-:S03]  /*0290*/  UISETP.GE.U32.AND UP0, UPT, UR4, 0x4, UPT ;  /* 0x000000040400788c */ /* 0x000fc6000bf06070 */
[----:B-1----:R-:W-:-:S06]  /*02a0*/  IMAD R13, R13, UR6, R0 ;  /* 0x000000060d0d7c24 */ /* 0x002fcc000f8e0200 */
[----:B------:R-:W-:Y:S05]  /*02b0*/  BRA.U !UP0, `(.L_x_1) ;  /* 0x0000000108d47547 */ /* 0x000fea000b800000 */
[----:B------:R-:W-:Y:S01]  /*02c0*/  USHF.L.U32 UR6, UR4, 0x1, URZ ;  /* 0x0000000104067899 */ /* 0x000fe200080006ff */
[----:B------:R-:W-:-:S05]  /*02d0*/  MOV R8, UR7 ;  /* 0x0000000700087c02 */ /* 0x000fca0008000f00 */
[----:B------:R-:W-:-:S05]  /*02e0*/  IMAD.U32 R28, RZ, RZ, UR6 ;  /* 0x00000006ff1c7e24 */ /* 0x000fca000f8e00ff */
[----:B------:R-:W-:-:S07]  /*02f0*/  LOP3.LUT R10, R28, 0x7ffffff8, RZ, 0xc0, !PT ;  /* 0x7ffffff81c0a7812 */ /* 0x000fce00078ec0ff */
.L_x_2:
[----:B------:R-:W1:Y:S01]  /*0300*/  LDC.64 R6, c[0x0][0x390] ;  /* 0x0000e400ff067b82 */ /* 0x000e620000000a00 */
[----:B------:R-:W-:-:S07]  /*0310*/  IMAD.IADD R15, R13, 0x1, R8 ;  /* 0x000000010d0f7824 */ /* 0x000fce00078e0208 */
[----:B------:R-:W2:Y:S01]  /*0320*/  LDC.64 R4, c[0x0][0x398] ;  /* 0x0000e600ff047b82 */ /* 0x000ea20000000a00 */
[----:B-1----:R-:W-:-:S05]  /*0330*/  IMAD.WIDE R6, R15, 0x4, R6 ;  /* 0x000000040f067825 */ /* 0x002fca00078e0206 */
[----:B0-----:R-:W3:Y:S01]  /*0340*/  LDG.E R24, desc[UR8][R6.64] ;  /* 0x0000000806187981 */ /* 0x001ee2000c1e1900 */
[----:B--2---:R-:W-:-:S03]  /*0350*/  IMAD.WIDE R4, R15, 0x4, R4 ;  /* 0x000000040f047825 */ /* 0x004fc600078e0204 */
[----:B------:R-:W2:Y:S04]  /*0360*/  LDG.E R22, desc[UR8][R6.64+0x4] ;  /* 0x0000040806167981 */ /* 0x000ea8000c1e1900 */
[----:B------:R-:W4:Y:S04]  /*0370*/  LDG.E R23, desc[UR8][R4.64] ;  /* 0x0000000804177981 */ /* 0x000f28000c1e1900 */
[----:B------:R-:W5:Y:S04]  /*0380*/  LDG.E R21, desc[UR8][R4.64+0x4] ;  /* 0x0000040804157981 */ /* 0x000f68000c1e1900 */
        /* <DEDUP_REMOVED lines=11> */
[----:B------:R0:W5:Y:S01]  /*0440*/  LDG.E R26, desc[UR8][R4.64+0x1c] ;  /* 0x00001c08041a7981 */ /* 0x000162000c1e1900 */
[----:B------:R-:W-:-:S05]  /*0450*/  VIADD R8, R8, 0x8 ;  /* 0x0000000808087836 */ /* 0x000fca0000000000 */
[----:B0-----:R-:W-:-:S04]  /*0460*/  IADD3 R5, PT, PT, R8, UR4, RZ ;  /* 0x0000000408057c10 */ /* 0x001fc8000fffe0ff */
[----:B------:R-:W-:Y:S01]  /*0470*/  ISETP.NE.AND P0, PT, R5, R10, PT ;  /* 0x0000000a0500720c */ /* 0x000fe20003f05270 */
[C---:B---3--:R-:W-:Y:S01]  /*0480*/  FFMA R11, R24.reuse, R24, R11 ;  /* 0x00000018180b7223 */ /* 0x048fe2000000000b */
[-C--:B----4-:R-:W-:Y:S01]  /*0490*/  FFMA R24, R24, R23.reuse, R9 ;  /* 0x0000001718187223 */ /* 0x090fe20000000009 */
[----:B------:R-:W-:Y:S02]  /*04a0*/  FFMA R2, R23, R23, R2 ;  /* 0x0000001717027223 */ /* 0x000fe40000000002 */
[C---:B--2---:R-:W-:Y:S01]  /*04b0*/  FFMA R11, R22.reuse, R22, R11 ;  /* 0x00000016160b7223 */ /* 0x044fe2000000000b */
[-C--:B-----5:R-:W-:Y:S01]  /*04c0*/  FFMA R24, R22, R21.reuse, R24 ;  /* 0x0000001516187223 */ /* 0x0a0fe20000000018 */
[----:B------:R-:W-:Y:S02]  /*04d0*/  FFMA R2, R21, R21, R2 ;  /* 0x0000001515027223 */ /* 0x000fe40000000002 */
[C---:B------:R-:W-:Y:S01]  /*04e0*/  FFMA R11, R20.reuse, R20, R11 ;  /* 0x00000014140b7223 */ /* 0x040fe2000000000b */
[-C--:B------:R-:W-:Y:S01]  /*04f0*/  FFMA R24, R20, R19.reuse, R24 ;  /* 0x0000001314187223 */ /* 0x080fe20000000018 */
[----:B------:R-:W-:-:S02]  /*0500*/  FFMA R2, R19, R19, R2 ;  /* 0x0000001313027223 */ /* 0x000fc40000000002 */
[C---:B------:R-:W-:Y:S01]  /*0510*/  FFMA R11, R18.reuse, R18, R11 ;  /* 0x00000012120b7223 */ /* 0x040fe2000000000b */
[-C--:B------:R-:W-:Y:S01]  /*0520*/  FFMA R24, R18, R17.reuse, R24 ;  /* 0x0000001112187223 */ /* 0x080fe20000000018 */
[----:B------:R-:W-:Y:S02]  /*0530*/  FFMA R2, R17, R17, R2 ;  /* 0x0000001111027223 */ /* 0x000fe40000000002 */
[C---:B------:R-:W-:Y:S01]  /*0540*/  FFMA R11, R16.reuse, R16, R11 ;  /* 0x00000010100b7223 */ /* 0x040fe2000000000b */
[-C--:B------:R-:W-:Y:S01]  /*0550*/  FFMA R24, R16, R15.reuse, R24 ;  /* 0x0000000f10187223 */ /* 0x080fe20000000018 */
        /* <DEDUP_REMOVED lines=9> */
[----:B------:R-:W-:Y:S01]  /*05f0*/  FFMA R2, R26, R26, R27 ;  /* 0x0000001a1a027223 */ /* 0x000fe2000000001b */
[----:B------:R-:W-:Y:S06]  /*0600*/  @P0 BRA `(.L_x_2) ;  /* 0xfffffffc003c0947 */ /* 0x000fec000383ffff */
.L_x_1:
[----:B------:R-:W-:-:S13]  /*0610*/  LOP3.LUT P0, RZ, R28, 0x4, RZ, 0xc0, !PT ;  /* 0x000000041cff7812 */ /* 0x000fda000780c0ff */
[----:B------:R-:W-:Y:S05]  /*0620*/  @!P0 BRA `(.L_x_3) ;  /* 0x0000000000688947 */ /* 0x000fea0003800000 */
        /* <DEDUP_REMOVED lines=12> */
[----:B------:R-:W5:Y:S01]  /*06f0*/  LDG.E R21, desc[UR8][R6.64+0xc] ;  /* 0x00000c0806157981 */ /* 0x000f62000c1e1900 */
[----:B------:R-:W-:-:S02]  /*0700*/  VIADD R8, R8, 0x4 ;  /* 0x0000000408087836 */ /* 0x000fc40000000000 */
[----:B---3--:R-:W-:-:S04]  /*0710*/  FFMA R11, R10, R10, R11 ;  /* 0x0000000a0a0b7223 */ /* 0x008fc8000000000b */
[----:B--2---:R-:W-:Y:S01]  /*0720*/  FFMA R11, R12, R12, R11 ;  /* 0x0000000c0c0b7223 */ /* 0x004fe2000000000b */
[-C--:B----4-:R-:W-:Y:S01]  /*0730*/  FFMA R9, R10, R15.reuse, R9 ;  /* 0x0000000f0a097223 */ /* 0x090fe20000000009 */
[----:B------:R-:W-:-:S03]  /*0740*/  FFMA R2, R15, R15, R2 ;  /* 0x0000000f0f027223 */ /* 0x000fc60000000002 */
[-C--:B-----5:R-:W-:Y:S01]  /*0750*/  FFMA R9, R12, R17.reuse, R9 ;  /* 0x000000110c097223 */ /* 0x0a0fe20000000009 */
[----:B------:R-:W-:Y:S01]  /*0760*/  FFMA R2, R17, R17, R2 ;  /* 0x0000001111027223 */ /* 0x000fe20000000002 */
[C---:B------:R-:W-:Y:S02]  /*0770*/  FFMA R11, R14.reuse, R14, R11 ;  /* 0x0000000e0e0b7223 */ /* 0x040fe4000000000b */
[-C--:B------:R-:W-:Y:S01]  /*0780*/  FFMA R9, R14, R19.reuse, R9 ;  /* 0x000000130e097223 */ /* 0x080fe20000000009 */
[----:B------:R-:W-:Y:S01]  /*0790*/  FFMA R2, R19, R19, R2 ;  /* 0x0000001313027223 */ /* 0x000fe20000000002 */
[C---:B------:R-:W-:Y:S02]  /*07a0*/  FFMA R11, R16.reuse, R16, R11 ;  /* 0x00000010100b7223 */ /* 0x040fe4000000000b */
[-C--:B------:R-:W-:Y:S01]  /*07b0*/  FFMA R9, R16, R21.reuse, R9 ;  /* 0x0000001510097223 */ /* 0x080fe20000000009 */
[----:B------:R-:W-:-:S07]  /*07c0*/  FFMA R2, R21, R21, R2 ;  /* 0x0000001515027223 */ /* 0x000fce0000000002 */
.L_x_3:
[----:B------:R-:W1:Y:S01]  /*07d0*/  LDC.64 R6, c[0x0][0x390] ;  /* 0x0000e400ff067b82 */ /* 0x000e620000000a00 */
[----:B------:R-:W-:Y:S01]  /*07e0*/  @P1 IADD3 R17, PT, PT, R13, R8, RZ ;  /* 0x000000080d111210 */ /* 0x000fe20007ffe0ff */
[----:B------:R-:W-:-:S04]  /*07f0*/  @P1 VIADD R8, R8, 0x2 ;  /* 0x0000000208081836 */ /* 0x000fc80000000000 */
[----:B------:R-:W-:Y:S02]  /*0800*/  IMAD.IADD R21, R13, 0x1, R8 ;  /* 0x000000010d157824 */ /* 0x000fe400078e0208 */
[----:B------:R-:W2:Y:S01]  /*0810*/  LDC.64 R4, c[0x0][0x398] ;  /* 0x0000e600ff047b82 */ /* 0x000ea20000000a00 */
[----:B-1----:R-:W-:-:S05]  /*0820*/  @P1 IMAD.WIDE R14, R17, 0x4, R6 ;  /* 0x00000004110e1825 */ /* 0x002fca00078e0206 */
[----:B0-----:R-:W3:Y:S01]  /*0830*/  @P1 LDG.E R8, desc[UR8][R14.64] ;  /* 0x000000080e081981 */ /* 0x001ee2000c1e1900 */
[----:B--2---:R-:W-:-:S03]  /*0840*/  @P1 IMAD.WIDE R16, R17, 0x4, R4 ;  /* 0x0000000411101825 */ /* 0x004fc600078e0204 */
[----:B------:R-:W2:Y:S04]  /*0850*/  @P1 LDG.E R19, desc[UR8][R14.64+0x4] ;  /* 0x000004080e131981 */ /* 0x000ea8000c1e1900 */
[----:B------:R-:W4:Y:S01]  /*0860*/  @P1 LDG.E R13, desc[UR8][R16.64] ;  /* 0x00000008100d1981 */ /* 0x000f22000c1e1900 */
[----:B------:R-:W-:-:S03]  /*0870*/  IMAD.WIDE R6, R21, 0x4, R6 ;  /* 0x0000000415067825 */ /* 0x000fc600078e0206 */
[----:B------:R-:W5:Y:S01]  /*0880*/  @P1 LDG.E R12, desc[UR8][R16.64+0x4] ;  /* 0x00000408100c1981 */ /* 0x000f62000c1e1900 */
[----:B------:R-:W-:-:S03]  /*0890*/  IMAD.WIDE R4, R21, 0x4, R4 ;  /* 0x0000000415047825 */ /* 0x000fc600078e0204 */
[----:B------:R-:W5:Y:S04]  /*08a0*/  LDG.E R6, desc[UR8][R6.64] ;  /* 0x0000000806067981 */ /* 0x000f68000c1e1900 */
[----:B------:R-:W5:Y:S01]  /*08b0*/  LDG.E R5, desc[UR8][R4.64] ;  /* 0x0000000804057981 */ /* 0x000f62000c1e1900 */
[----:B------:R-:W-:Y:S02]  /*08c0*/  UISETP.GE.AND UP0, UPT, UR5, UR4, UPT ;  /* 0x000000040500728c */ /* 0x000fe4000bf06270 */
[----:B------:R-:W-:-:S07]  /*08d0*/  UIADD3 UR6, UPT, UPT, UR5, 0x1, URZ ;  /* 0x0000000105067890 */ /* 0x000fce000fffe0ff */
[----:B------:R-:W-:Y:S01]  /*08e0*/  UMOV UR5, UR6 ;  /* 0x0000000600057c82 */ /* 0x000fe20008000000 */
[C---:B---3--:R-:W-:Y:S01]  /*08f0*/  @P1 FFMA R10, R8.reuse, R8, R11 ;  /* 0x00000008080a1223 */ /* 0x048fe2000000000b */
[-C--:B----4-:R-:W-:Y:S01]  /*0900*/  @P1 FFMA R8, R8, R13.reuse, R9 ;  /* 0x0000000d08081223 */ /* 0x090fe20000000009 */
[----:B------:R-:W-:Y:S02]  /*0910*/  @P1 FFMA R13, R13, R13, R2 ;  /* 0x0000000d0d0d1223 */ /* 0x000fe40000000002 */
[C---:B--2---:R-:W-:Y:S01]  /*0920*/  @P1 FFMA R11, R19.reuse, R19, R10 ;  /* 0x00000013130b1223 */ /* 0x044fe2000000000a */
[-C--:B-----5:R-:W-:Y:S01]  /*0930*/  @P1 FFMA R9, R19, R12.reuse, R8 ;  /* 0x0000000c13091223 */ /* 0x0a0fe20000000008 */
[----:B------:R-:W-:Y:S02]  /*0940*/  @P1 FFMA R2, R12, R12, R13 ;  /* 0x0000000c0c021223 */ /* 0x000fe4000000000d */
[C---:B------:R-:W-:Y:S01]  /*0950*/  FFMA R11, R6.reuse, R6, R11 ;  /* 0x00000006060b7223 */ /* 0x040fe2000000000b */
[-C--:B------:R-:W-:Y:S01]  /*0960*/  FFMA R9, R6, R5.reuse, R9 ;  /* 0x0000000506097223 */ /* 0x080fe20000000009 */
[----:B------:R-:W-:Y:S01]  /*0970*/  FFMA R2, R5, R5, R2 ;  /* 0x0000000505027223 */ /* 0x000fe20000000002 */
[----:B------:R-:W-:Y:S06]  /*0980*/  BRA.U !UP0, `(.L_x_4) ;  /* 0xfffffff908347547 */ /* 0x000fec000b83ffff */
.L_x_0:
[C-C-:B------:R-:W-:Y:S01]  /*0990*/  FADD R4, -R2.reuse, R11.reuse ;  /* 0x0000000b02047221 */ /* 0x140fe20000000100 */
[----:B------:R-:W-:Y:S01]  /*09a0*/  FMUL R5, R9, 4 ;  /* 0x4080000009057820 */ /* 0x000fe20000400000 */
[----:B------:R-:W-:Y:S01]  /*09b0*/  BSSY.RECONVERGENT B0, `(.L_x_5) ;  /* 0x0000010000007945 */ /* 0x000fe20003800200 */
[----:B------:R-:W-:Y:S01]  /*09c0*/  FADD R14, R2, R11 ;  /* 0x0000000b020e7221 */ /* 0x000fe20000000000 */
[----:B------:R-:W-:-:S04]  /*09d0*/  FMUL R4, R4, R4 ;  /* 0x0000000404047220 */ /* 0x000fc80000400000 */
[----:B------:R-:W-:-:S04]  /*09e0*/  FFMA R4, R5, R9, R4 ;  /* 0x0000000905047223 */ /* 0x000fc80000000004 */
[----:B------:R1:W2:Y:S01]  /*09f0*/  MUFU.RSQ R7, R4 ;  /* 0x0000000400077308 */ /* 0x0002a20000001400 */
[----:B------:R-:W-:-:S04]  /*0a00*/  IADD3 R5, PT, PT, R4, -0xd000000, RZ ;  /* 0xf300000004057810 */ /* 0x000fc80007ffe0ff */
[----:B------:R-:W-:-:S13]  /*0a10*/  ISETP.GT.U32.AND P0, PT, R5, 0x727fffff, PT ;  /* 0x727fffff0500780c */ /* 0x000fda0003f04070 */
[----:B-12---:R-:W-:Y:S05]  /*0a20*/  @!P0 BRA `(.L_x_6) ;  /* 0x0000000000108947 */ /* 0x006fea0003800000 */
[----:B------:R-:W-:-:S07]  /*0a30*/  MOV R12, 0xa50 ;  /* 0x00000a50000c7802 */ /* 0x000fce0000000f00 */
[----:B0-----:R-:W-:Y:S05]  /*0a40*/  CALL.REL.NOINC `($__internal_1_$__cuda_sm20_sqrt_rn_f32_slowpath) ;  /* 0x0000003000cc7944 */ /* 0x001fea0003c00000 */
[----:B------:R-:W-:Y:S01]  /*0a50*/  IMAD.MOV.U32 R5, RZ, RZ, R6 ;  /* 0x000000ffff057224 */ /* 0x000fe200078e0006 */
[----:B------:R-:W-:Y:S06]  /*0a60*/  BRA `(.L_x_7) ;  /* 0x0000000000107947 */ /* 0x000fec0003800000 */
.L_x_6:
[----:B------:R-:W-:Y:S01]  /*0a70*/  FMUL.FTZ R5, R4, R7 ;  /* 0x0000000704057220 */ /* 0x000fe20000410000 */
[----:B------:R-:W-:-:S03]  /*0a80*/  FMUL.FTZ R6, R7, 0.5 ;  /* 0x3f00000007067820 */ /* 0x000fc60000410000 */
[----:B------:R-:W-:-:S04]  /*0a90*/  FFMA R4, -R5, R5, R4 ;  /* 0x0000000505047223 */ /* 0x000fc80000000104 */
[----:B------:R-:W-:-:S07]  /*0aa0*/  FFMA R5, R4, R6, R5 ;  /* 0x0000000604057223 */ /* 0x000fce0000000005 */
.L_x_7:
[----:B0-----:R-:W-:Y:S05]  /*0ab0*/  BSYNC.RECONVERGENT B0 ;  /* 0x0000000000007941 */ /* 0x001fea0003800200 */
.L_x_5:
[----:B------:R-:W0:Y:S01]  /*0ac0*/  F2F.F64.F32 R6, |R9| ;  /* 0x4000000900067310 */ /* 0x000e220000201800 */
[----:B------:R-:W-:Y:S01]  /*0ad0*/  UMOV UR4, 0xe826d695 ;  /* 0xe826d69500047882 */ /* 0x000fe20000000000 */
[----:B------:R-:W-:Y:S01]  /*0ae0*/  UMOV UR5, 0x3e112e0b ;  /* 0x3e112e0b00057882 */ /* 0x000fe20000000000 */
[----:B------:R-:W-:Y:S01]  /*0af0*/  BSSY.RECONVERGENT B0, `(.L_x_8) ;  /* 0x0000047000007945 */ /* 0x000fe20003800200 */
[----:B0-----:R-:W-:Y:S01]  /*0b00*/  DSETP.GT.AND P0, PT, R6, UR4, PT ;  /* 0x0000000406007e2a */ /* 0x001fe2000bf04000 */
[C-C-:B------:R-:W-:Y:S01]  /*0b10*/  FADD R7, R14.reuse, R5.reuse ;  /* 0x000000050e077221 */ /* 0x140fe20000000000 */
[----:B------:R-:W-:-:S03]  /*0b20*/  FADD R5, R14, -R5 ;  /* 0x800000050e057221 */ /* 0x000fc60000000000 */
[----:B------:R-:W-:-:S09]  /*0b30*/  FMUL R7, R7, 0.5 ;  /* 0x3f00000007077820 */ /* 0x000fd20000400000 */
[----:B------:R-:W-:Y:S05]  /*0b40*/  @!P0 BRA `(.L_x_9) ;  /* 0x0000000000fc8947 */ /* 0x000fea0003800000 */
[----:B------:R-:W0:Y:S01]  /*0b50*/  MUFU.RCP R4, -R9 ;  /* 0x8000000900047308 */ /* 0x000e220000001000 */
[----:B------:R-:W-:Y:S01]  /*0b60*/  FADD R2, -R7, R11 ;  /* 0x0000000b07027221 */ /* 0x000fe20000000100 */
[----:B------:R-:W-:Y:S06]  /*0b70*/  BSSY.RECONVERGENT B1, `(.L_x_10) ;  /* 0x000000c000017945 */ /* 0x000fec0003800200 */
[----:B------:R-:W1:Y:S01]  /*0b80*/  FCHK P0, R2, -R9 ;  /* 0x8000000902007302 */ /* 0x000e620000000000 */
[----:B0-----:R-:W-:-:S04]  /*0b90*/  FFMA R13, R4, R9, 1 ;  /* 0x3f800000040d7423 */ /* 0x001fc80000000009 */
[----:B------:R-:W-:-:S04]  /*0ba0*/  FFMA R13, R4, R13, R4 ;  /* 0x0000000d040d7223 */ /* 0x000fc80000000004 */
[----:B------:R-:W-:-:S04]  /*0bb0*/  FFMA R4, R2, R13, RZ ;  /* 0x0000000d02047223 */ /* 0x000fc800000000ff */
[----:B------:R-:W-:-:S04]  /*0bc0*/  FFMA R6, R4, R9, R2 ;  /* 0x0000000904067223 */ /* 0x000fc80000000002 */
[----:B------:R-:W-:Y:S01]  /*0bd0*/  FFMA R4, R13, R6, R4 ;  /* 0x000000060d047223 */ /* 0x000fe20000000004 */
[----:B-1----:R-:W-:Y:S06]  /*0be0*/  @!P0 BRA `(.L_x_11) ;  /* 0x0000000000108947 */ /* 0x002fec0003800000 */
[----:B------:R-:W-:Y:S01]  /*0bf0*/  FADD R9, -R9, -RZ ;  /* 0x800000ff09097221 */ /* 0x000fe20000000100 */
[----:B------:R-:W-:-:S07]  /*0c00*/  MOV R4, 0xc20 ;  /* 0x00000c2000047802 */ /* 0x000fce0000000f00 */
[----:B------:R-:W-:Y:S05]  /*0c10*/  CALL.REL.NOINC `($__internal_2_$__cuda_sm3x_div_rn_noftz_f32_slowpath) ;  /* 0x0000003000ac7944 */ /* 0x000fea0003c00000 */
[----:B------:R-:W-:-:S07]  /*0c20*/  IMAD.MOV.U32 R4, RZ, RZ, R2 ;  /* 0x000000ffff047224 */ /* 0x000fce00078e0002 */
.L_x_11:
[----:B------:R-:W-:Y:S05]  /*0c30*/  BSYNC.RECONVERGENT B1 ;  /* 0x0000000000017941 */ /* 0x000fea0003800200 */
.L_x_10:
[----:B------:R-:W0:Y:S01]  /*0c40*/  MUFU.RCP R9, |R4| ;  /* 0x4000000400097308 */ /* 0x000e220000001000 */
[----:B------:R-:W-:Y:S01]  /*0c50*/  FSETP.GT.AND P0, PT, |R4|, 1, PT ;  /* 0x3f8000000400780b */ /* 0x000fe20003f04200 */
[----:B------:R-:W-:Y:S02]  /*0c60*/  HFMA2 R10, -RZ, RZ, 0, 5.9604644775390625e-08 ;  /* 0x00000001ff0a7431 */ /* 0x000fe400000001ff */
[----:B------:R-:W-:Y:S01]  /*0c70*/  IMAD.MOV.U32 R8, RZ, RZ, 0x54442d18 ;  /* 0x54442d18ff087424 */ /* 0x000fe200078e00ff */
[----:B------:R-:W-:Y:S03]  /*0c80*/  BSSY.RECONVERGENT B1, `(.L_x_12) ;  /* 0x0000028000017945 */ /* 0x000fe60003800200 */
[----:B------:R-:W1:Y:S01]  /*0c90*/  MUFU.RCP64H R11, 3.1415920257568359375 ;  /* 0x400921fb000b7908 */ /* 0x000e620000001800 */
[----:B0-----:R-:W-:Y:S02]  /*0ca0*/  FSEL R2, R9, |R4|, P0 ;  /* 0x4000000409027208 */ /* 0x001fe40000000000 */
[----:B------:R-:W-:-:S03]  /*0cb0*/  MOV R9, 0x3b2090aa ;  /* 0x3b2090aa00097802 */ /* 0x000fc60000000f00 */
[----:B------:R-:W-:-:S04]  /*0cc0*/  FMUL R6, R2, R2 ;  /* 0x0000000202067220 */ /* 0x000fc80000400000 */
[----:B------:R-:W-:-:S04]  /*0cd0*/  FFMA R9, R6, R9, -0.014396979473531246185 ;  /* 0xbc6be14f06097423 */ /* 0x000fc80000000009 */
[----:B------:R-:W-:-:S04]  /*0ce0*/  FFMA R9, R6, R9, 0.039849750697612762451 ;  /* 0x3d23397e06097423 */ /* 0x000fc80000000009 */
[----:B------:R-:W-:-:S04]  /*0cf0*/  FFMA R9, R6, R9, -0.072529748082160949707 ;  /* 0xbd948a7a06097423 */ /* 0x000fc80000000009 */
[----:B------:R-:W-:-:S04]  /*0d00*/  FFMA R9, R6, R9, 0.10518480092287063599 ;  /* 0x3dd76b2106097423 */ /* 0x000fc80000000009 */
[----:B------:R-:W-:Y:S01]  /*0d10*/  FFMA R13, R6, R9, -0.14171802997589111328 ;  /* 0xbe111e88060d7423 */ /* 0x000fe20000000009 */
[----:B------:R-:W-:-:S03]  /*0d20*/  IMAD.MOV.U32 R9, RZ, RZ, 0x400921fb ;  /* 0x400921fbff097424 */ /* 0x000fc600078e00ff */
[----:B------:R-:W-:-:S03]  /*0d30*/  FFMA R15, R6, R13, 0.19988775253295898438 ;  /* 0x3e4caf60060f7423 */ /* 0x000fc6000000000d */
[----:B-1----:R-:W-:Y:S01]  /*0d40*/  DFMA R12, R10, -R8, 1 ;  /* 0x3ff000000a0c742b */ /* 0x002fe20000000808 */
[----:B------:R-:W-:-:S04]  /*0d50*/  FFMA R15, R6, R15, -0.33332940936088562012 ;  /* 0xbeaaaa27060f7423 */ /* 0x000fc8000000000f */
[----:B------:R-:W-:Y:S01]  /*0d60*/  FMUL R15, R6, R15 ;  /* 0x0000000f060f7220 */ /* 0x000fe20000400000 */
[----:B------:R-:W-:Y:S02]  /*0d70*/  IMAD.MOV.U32 R6, RZ, RZ, 0x3f6ee581 ;  /* 0x3f6ee581ff067424 */ /* 0x000fe400078e00ff */
[----:B------:R-:W-:Y:S01]  /*0d80*/  DFMA R12, R12, R12, R12 ;  /* 0x0000000c0c0c722b */ /* 0x000fe2000000000c */
[----:B------:R-:W-:-:S04]  /*0d90*/  FFMA R15, R2, R15, R2 ;  /* 0x0000000f020f7223 */ /* 0x000fc80000000002 */
[----:B------:R-:W-:Y:S01]  /*0da0*/  @P0 FFMA R15, R6, 1.6832555532455444336, -R15 ;  /* 0x3fd774eb060f0823 */ /* 0x000fe2000000080f */
[----:B------:R-:W-:Y:S02]  /*0db0*/  FSETP.NAN.AND P0, PT, |R4|, |R4|, PT ;  /* 0x400000040400720b */ /* 0x000fe40003f08200 */
[----:B------:R-:W-:Y:S02]  /*0dc0*/  DFMA R12, R10, R12, R10 ;  /* 0x0000000c0a0c722b */ /* 0x000fe4000000000a */
[----:B------:R-:W-:-:S04]  /*0dd0*/  LOP3.LUT R4, R15, 0x80000000, R4, 0xb8, !PT ;  /* 0x800000000f047812 */ /* 0x000fc800078eb804 */
[----:B------:R-:W-:Y:S02]  /*0de0*/  FSEL R15, R4, R15, !P0 ;  /* 0x0000000f040f7208 */ /* 0x000fe40004000000 */
[----:B------:R-:W-:-:S04]  /*0df0*/  DFMA R10, R12, -R8, 1 ;  /* 0x3ff000000c0a742b */ /* 0x000fc80000000808 */
[----:B------:R-:W0:Y:S04]  /*0e00*/  F2F.F64.F32 R14, R15 ;  /* 0x0000000f000e7310 */ /* 0x000e280000201800 */
[----:B------:R-:W-:-:S08]  /*0e10*/  DFMA R10, R12, R10, R12 ;  /* 0x0000000a0c0a722b */ /* 0x000fd0000000000c */
[----:B0-----:R-:W-:Y:S01]  /*0e20*/  DMUL R12, R14, R10 ;  /* 0x0000000a0e0c7228 */ /* 0x001fe20000000000 */
[----:B------:R-:W-:-:S07]  /*0e30*/  FSETP.GEU.AND P1, PT, |R15|, 6.5827683646048100446e-37, PT ;  /* 0x036000000f00780b */ /* 0x000fce0003f2e200 */
[----:B------:R-:W-:-:S08]  /*0e40*/  DFMA R8, R12, -R8, R14 ;  /* 0x800000080c08722b */ /* 0x000fd0000000000e */
[----:B------:R-:W-:-:S10]  /*0e50*/  DFMA R8, R10, R8, R12 ;  /* 0x000000080a08722b */ /* 0x000fd4000000000c */
[----:B------:R-:W-:-:S05]  /*0e60*/  FFMA R2, RZ, 2.1426990032196044922, R9 ;  /* 0x400921fbff027823 */ /* 0x000fca0000000009 */
[----:B------:R-:W-:-:S13]  /*0e70*/  FSETP.GT.AND P0, PT, |R2|, 1.469367938527859385e-39, PT ;  /* 0x001000000200780b */ /* 0x000fda0003f04200 */
[----:B------:R-:W-:Y:S05]  /*0e80*/  @P0 BRA P1, `(.L_x_13) ;  /* 0x00000000001c0947 */ /* 0x000fea0000800000 */
[----:B------:R-:W-:Y:S01]  /*0e90*/  IMAD.MOV.U32 R13, RZ, RZ, R15 ;  /* 0x000000ffff0d7224 */ /* 0x000fe200078e000f */
[----:B------:R-:W-:Y:S01]  /*0ea0*/  MOV R4, 0x54442d18 ;  /* 0x54442d1800047802 */ /* 0x000fe20000000f00 */
[----:B------:R-:W-:Y:S01]  /*0eb0*/  IMAD.MOV.U32 R11, RZ, RZ, 0x400921fb ;  /* 0x400921fbff0b7424 */ /* 0x000fe200078e00ff */
[----:B------:R-:W-:-:S07]  /*0ec0*/  MOV R6, 0xee0 ;  /* 0x00000ee000067802 */ /* 0x000fce0000000f00 */
[----:B------:R-:W-:Y:S05]  /*0ed0*/  CALL.REL.NOINC `($__internal_0_$__cuda_sm20_div_rn_f64_full) ;  /* 0x0000002800347944 */ /* 0x000fea0003c00000 */
[----:B------:R-:W-:Y:S01]  /*0ee0*/  IMAD.MOV.U32 R8, RZ, RZ, R16 ;  /* 0x000000ffff087224 */ /* 0x000fe200078e0010 */
[----:B------:R-:W-:-:S07]  /*0ef0*/  MOV R9, R17 ;  /* 0x0000001100097202 */ /* 0x000fce0000000f00 */
.L_x_13:
[----:B------:R-:W-:Y:S05]  /*0f00*/  BSYNC.RECONVERGENT B1 ;  /* 0x0000000000017941 */ /* 0x000fea0003800200 */
.L_x_12:
[----:B------:R-:W-:-:S06]  /*0f10*/  DMUL R8, R8, 180 ;  /* 0x4066800008087828 */ /* 0x000fcc0000000000 */
[----:B------:R0:W1:Y:S01]  /*0f20*/  F2F.F32.F64 R2, R8 ;  /* 0x0000000800027310 */ /* 0x0000620000301000 */
[----:B------:R-:W-:Y:S05]  /*0f30*/  BRA `(.L_x_14) ;  /* 0x0000000000087947 */ /* 0x000fea0003800000 */
.L_x_9:
[----:B------:R-:W-:-:S04]  /*0f40*/  FSETP.GT.AND P0, PT, R11, R2, PT ;  /* 0x000000020b00720b */ /* 0x000fc80003f04000 */
[----:B------:R-:W-:-:S09]  /*0f50*/  FSEL R2, RZ, 90, !P0 ;  /* 0x42b40000ff027808 */ /* 0x000fd20004000000 */
.L_x_14:
[----:B------:R-:W-:Y:S05]  /*0f60*/  BSYNC.RECONVERGENT B0 ;  /* 0x0000000000007941 */ /* 0x000fea0003800200 */
.L_x_8:
[----:B-1----:R-:W-:Y:S01]  /*0f70*/  FSETP.GEU.AND P0, PT, R2, RZ, PT ;  /* 0x000000ff0200720b */ /* 0x002fe20003f0e000 */
[----:B0-----:R-:W-:Y:S01]  /*0f80*/  IMAD.MOV.U32 R9, RZ, RZ, 0x3bb60b61 ;  /* 0x3bb60b61ff097424 */ /* 0x001fe200078e00ff */
[----:B------:R-:W-:Y:S01]  /*0f90*/  BSSY.RECONVERGENT B0, `(.L_x_15) ;  /* 0x000000e000007945 */ /* 0x000fe20003800200 */
[----:B------:R-:W-:-:S04]  /*0fa0*/  IMAD.MOV.U32 R4, RZ, RZ, 0x43340000 ;  /* 0x43340000ff047424 */ /* 0x000fc800078e00ff */
[----:B------:R-:W-:-:S04]  /*0fb0*/  FFMA R4, R9, -R4, 1 ;  /* 0x3f80000009047423 */ /* 0x000fc80000000804 */
[----:B------:R-:W-:Y:S02]  /*0fc0*/  FFMA R9, R4, R9, 0.0055555556900799274445 ;  /* 0x3bb60b6104097423 */ /* 0x000fe40000000009 */
[----:B------:R-:W-:-:S04]  /*0fd0*/  @!P0 FADD R2, R2, 180 ;  /* 0x4334000002028421 */ /* 0x000fc80000000000 */
[----:B------:R-:W0:Y:S01]  /*0fe0*/  FCHK P0, R2, 180 ;  /* 0x4334000002007902 */ /* 0x000e220000000000 */
[----:B------:R-:W-:-:S04]  /*0ff0*/  FFMA R4, R2, R9, RZ ;  /* 0x0000000902047223 */ /* 0x000fc800000000ff */
[----:B------:R-:W-:-:S04]  /*1000*/  FFMA R6, R4, -180, R2 ;  /* 0xc334000004067823 */ /* 0x000fc80000000002 */
[----:B------:R-:W-:Y:S01]  /*1010*/  FFMA R4, R9, R6, R4 ;  /* 0x0000000609047223 */ /* 0x000fe20000000004 */
[----:B0-----:R-:W-:Y:S06]  /*1020*/  @!P0 BRA `(.L_x_16) ;  /* 0x0000000000108947 */ /* 0x001fec0003800000 */
[----:B------:R-:W-:Y:S02]  /*1030*/  MOV R9, 0x43340000 ;  /* 0x4334000000097802 */ /* 0x000fe40000000f00 */
[----:B------:R-:W-:-:S07]  /*1040*/  MOV R4, 0x1060 ;  /* 0x0000106000047802 */ /* 0x000fce0000000f00 */
[----:B------:R-:W-:Y:S05]  /*1050*/  CALL.REL.NOINC `($__internal_2_$__cuda_sm3x_div_rn_noftz_f32_slowpath) ;  /* 0x0000002c009c7944 */ /* 0x000fea0003c00000 */
[----:B------:R-:W-:-:S07]  /*1060*/  IMAD.MOV.U32 R4, RZ, RZ, R2 ;  /* 0x000000ffff047224 */ /* 0x000fce00078e0002 */
.L_x_16:
[----:B------:R-:W-:Y:S05]  /*1070*/  BSYNC.RECONVERGENT B0 ;  /* 0x0000000000007941 */ /* 0x000fea0003800200 */
.L_x_15:
[----:B------:R-:W0:Y:S01]  /*1080*/  LDCU UR4, c[0x0][0x3ac] ;  /* 0x00007580ff0477ac */ /* 0x000e220008000800 */
[----:B------:R1:W2:Y:S01]  /*1090*/  MUFU.RSQ R6, R7 ;  /* 0x0000000700067308 */ /* 0x0002a20000001400 */
[----:B------:R-:W-:Y:S01]  /*10a0*/  BSSY.RECONVERGENT B0, `(.L_x_17) ;  /* 0x0000010000007945 */ /* 0x000fe20003800200 */
[----:B0-----:R-:W-:-:S05]  /*10b0*/  I2FP.F32.S32 R9, UR4 ;  /* 0x0000000400097c45 */ /* 0x001fca0008201400 */
[----:B------:R-:W-:Y:S01]  /*10c0*/  FMUL R2, R9, R4 ;  /* 0x0000000409027220 */ /* 0x000fe20000400000 */
[----:B------:R-:W-:-:S05]  /*10d0*/  VIADD R4, R7, 0xf3000000 ;  /* 0xf300000007047836 */ /* 0x000fca0000000000 */
[----:B------:R-:W-:Y:S01]  /*10e0*/  ISETP.GT.U32.AND P0, PT, R4, 0x727fffff, PT ;  /* 0x727fffff0400780c */ /* 0x000fe20003f04070 */
[----:B------:R-:W0:-:S12]  /*10f0*/  F2I.CEIL.NTZ R2, R2 ;  /* 0x0000000200027305 */ /* 0x000e18000020b100 */
[----:B-12---:R-:W-:Y:S05]  /*1100*/  @!P0 BRA `(.L_x_18) ;  /* 0x0000000000148947 */ /* 0x006fea0003800000 */
[----:B------:R-:W-:Y:S02]  /*1110*/  MOV R4, R7 ;  /* 0x0000000700047202 */ /* 0x000fe40000000f00 */
[----:B------:R-:W-:-:S07]  /*1120*/  MOV R12, 0x1140 ;  /* 0x00001140000c7802 */ /* 0x000fce0000000f00 */
[----:B0-----:R-:W-:Y:S05]  /*1130*/  CALL.REL.NOINC `($__internal_1_$__cuda_sm20_sqrt_rn_f32_slowpath) ;  /* 0x0000002c00107944 */ /* 0x001fea0003c00000 */
[----:B------:R-:W-:Y:S01]  /*1140*/  IMAD.MOV.U32 R7, RZ, RZ, R6 ;  /* 0x000000ffff077224 */ /* 0x000fe200078e0006 */
[----:B------:R-:W-:Y:S06]  /*1150*/  BRA `(.L_x_19) ;  /* 0x0000000000107947 */ /* 0x000fec0003800000 */
.L_x_18:
[----:B------:R-:W-:Y:S01]  /*1160*/  FMUL.FTZ R4, R7, R6 ;  /* 0x0000000607047220 */ /* 0x000fe20000410000 */
[----:B------:R-:W-:-:S03]  /*1170*/  FMUL.FTZ R6, R6, 0.5 ;  /* 0x3f00000006067820 */ /* 0x000fc60000410000 */
[----:B------:R-:W-:-:S04]  /*1180*/  FFMA R7, -R4, R4, R7 ;  /* 0x0000000404077223 */ /* 0x000fc80000000107 */
[----:B------:R-:W-:-:S07]  /*1190*/  FFMA R7, R7, R6, R4 ;  /* 0x0000000607077223 */ /* 0x000fce0000000004 */
.L_x_19:
[----:B------:R-:W-:Y:S05]  /*11a0*/  BSYNC.RECONVERGENT B0 ;  /* 0x0000000000007941 */ /* 0x000fea0003800200 */
.L_x_17:
[----:B------:R-:W-:Y:S01]  /*11b0*/  FMUL R5, R5, 0.5 ;  /* 0x3f00000005057820 */ /* 0x000fe20000400000 */
[----:B------:R-:W-:Y:S03]  /*11c0*/  BSSY.RECONVERGENT B0, `(.L_x_20) ;  /* 0x000000d000007945 */ /* 0x000fe60003800200 */
[----:B------:R-:W-:Y:S01]  /*11d0*/  VIADD R6, R5, 0xf3000000 ;  /* 0xf300000005067836 */ /* 0x000fe20000000000 */
[----:B------:R1:W2:Y:S04]  /*11e0*/  MUFU.RSQ R4, R5 ;  /* 0x0000000500047308 */ /* 0x0002a80000001400 */
[----:B------:R-:W-:-:S13]  /*11f0*/  ISETP.GT.U32.AND P0, PT, R6, 0x727fffff, PT ;  /* 0x727fffff0600780c */ /* 0x000fda0003f04070 */
[----:B-12---:R-:W-:Y:S05]  /*1200*/  @!P0 BRA `(.L_x_21) ;  /* 0x0000000000108947 */ /* 0x006fea0003800000 */
[----:B------:R-:W-:Y:S02]  /*1210*/  MOV R4, R5 ;  /* 0x0000000500047202 */ /* 0x000fe40000000f00 */
[----:B------:R-:W-:-:S07]  /*1220*/  MOV R12, 0x1240 ;  /* 0x00001240000c7802 */ /* 0x000fce0000000f00 */
[----:B0-----:R-:W-:Y:S05]  /*1230*/  CALL.REL.NOINC `($__internal_1_$__cuda_sm20_sqrt_rn_f32_slowpath) ;  /* 0x0000002800d07944 */ /* 0x001fea0003c00000 */
[----:B------:R-:W-:Y:S05]  /*1240*/  BRA `(.L_x_22) ;  /* 0x0000000000107947 */ /* 0x000fea0003800000 */
.L_x_21:
[----:B------:R-:W-:Y:S01]  /*1250*/  FMUL.FTZ R6, R5, R4 ;  /* 0x0000000405067220 */ /* 0x000fe20000410000 */
[----:B------:R-:W-:-:S03]  /*1260*/  FMUL.FTZ R4, R4, 0.5 ;  /* 0x3f00000004047820 */ /* 0x000fc60000410000 */
[----:B------:R-:W-:-:S04]  /*1270*/  FFMA R5, -R6, R6, R5 ;  /* 0x0000000606057223 */ /* 0x000fc80000000105 */
[----:B------:R-:W-:-:S07]  /*1280*/  FFMA R6, R5, R4, R6 ;  /* 0x0000000405067223 */ /* 0x000fce0000000006 */
.L_x_22:
[----:B------:R-:W-:Y:S05]  /*1290*/  BSYNC.RECONVERGENT B0 ;  /* 0x0000000000007941 */ /* 0x000fea0003800200 */
.L_x_20:
[C-C-:B------:R-:W-:Y:S01]  /*12a0*/  FADD R12, R6.reuse, R7.reuse ;  /* 0x00000007060c7221 */ /* 0x140fe20000000000 */
[----:B------:R-:W-:Y:S01]  /*12b0*/  UMOV UR4, 0x4646d497 ;  /* 0x4646d49700047882 */ /* 0x000fe20000000000 */
[----:B------:R-:W-:Y:S01]  /*12c0*/  UMOV UR5, 0x3c670ef5 ;  /* 0x3c670ef500057882 */ /* 0x000fe20000000000 */
[----:B------:R-:W-:Y:S01]  /*12d0*/  IMAD.MOV.U32 R8, RZ, RZ, 0x1 ;  /* 0x00000001ff087424 */ /* 0x000fe200078e00ff */
[----:B------:R-:W1:Y:S01]  /*12e0*/  F2F.F64.F32 R4, R12 ;  /* 0x0000000c00047310 */ /* 0x000e620000201800 */
[----:B------:R-:W-:Y:S01]  /*12f0*/  FADD R14, -R6, R7 ;  /* 0x00000007060e7221 */ /* 0x000fe20000000100 */
[----:B------:R-:W-:Y:S06]  /*1300*/  BSSY.RECONVERGENT B0, `(.L_x_23) ;  /* 0x0000016000007945 */ /* 0x000fec0003800200 */
[----:B------:R-:W2:Y:S01]  /*1310*/  F2F.F64.F32 R14, R14 ;  /* 0x0000000e000e7310 */ /* 0x000ea20000201800 */
[----:B-1----:R-:W-:-:S07]  /*1320*/  DADD R4, R4, UR4 ;  /* 0x0000000404047e29 */ /* 0x002fce0008000000 */
[----:B------:R-:W1:Y:S01]  /*1330*/  MUFU.RCP64H R9, R5 ;  /* 0x0000000500097308 */ /* 0x000e620000001800 */
[----:B--2---:R-:W-:Y:S01]  /*1340*/  FSETP.GEU.AND P1, PT, |R15|, 6.5827683646048100446e-37, PT ;  /* 0x036000000f00780b */ /* 0x004fe20003f2e200 */
[----:B-1----:R-:W-:-:S08]  /*1350*/  DFMA R10, -R4, R8, 1 ;  /* 0x3ff00000040a742b */ /* 0x002fd00000000108 */
[----:B------:R-:W-:-:S08]  /*1360*/  DFMA R10, R10, R10, R10 ;  /* 0x0000000a0a0a722b */ /* 0x000fd0000000000a */
[----:B------:R-:W-:-:S08]  /*1370*/  DFMA R10, R8, R10, R8 ;  /* 0x0000000a080a722b */ /* 0x000fd00000000008 */
[----:B------:R-:W-:-:S08]  /*1380*/  DFMA R8, -R4, R10, 1 ;  /* 0x3ff000000408742b */ /* 0x000fd0000000010a */
[----:B------:R-:W-:-:S08]  /*1390*/  DFMA R8, R10, R8, R10 ;  /* 0x000000080a08722b */ /* 0x000fd0000000000a */
[----:B------:R-:W-:-:S08]  /*13a0*/  DMUL R10, R14, R8 ;  /* 0x000000080e0a7228 */ /* 0x000fd00000000000 */
[----:B------:R-:W-:-:S08]  /*13b0*/  DFMA R12, -R4, R10, R14 ;  /* 0x0000000a040c722b */ /* 0x000fd0000000010e */
[----:B------:R-:W-:-:S10]  /*13c0*/  DFMA R8, R8, R12, R10 ;  /* 0x0000000c0808722b */ /* 0x000fd4000000000a */
[----:B------:R-:W-:-:S05]  /*13d0*/  FFMA R6, RZ, R5, R9 ;  /* 0x00000005ff067223 */ /* 0x000fca0000000009 */
[----:B------:R-:W-:-:S13]  /*13e0*/  FSETP.GT.AND P0, PT, |R6|, 1.469367938527859385e-39, PT ;  /* 0x001000000600780b */ /* 0x000fda0003f04200 */
[----:B------:R-:W-:Y:S05]  /*13f0*/  @P0 BRA P1, `(.L_x_24) ;  /* 0x0000000000180947 */ /* 0x000fea0000800000 */
[----:B------:R-:W-:Y:S01]  /*1400*/  IMAD.MOV.U32 R13, RZ, RZ, R15 ;  /* 0x000000ffff0d7224 */ /* 0x000fe200078e000f */
[----:B------:R-:W-:Y:S02]  /*1410*/  MOV R11, R5 ;  /* 0x00000005000b7202 */ /* 0x000fe40000000f00 */
[----:B------:R-:W-:-:S07]  /*1420*/  MOV R6, 0x1440 ;  /* 0x0000144000067802 */ /* 0x000fce0000000f00 */
[----:B0-----:R-:W-:Y:S05]  /*1430*/  CALL.REL.NOINC `($__internal_0_$__cuda_sm20_div_rn_f64_full) ;  /* 0x0000002000dc7944 */ /* 0x001fea0003c00000 */
[----:B------:R-:W-:Y:S02]  /*1440*/  IMAD.MOV.U32 R8, RZ, RZ, R16 ;  /* 0x000000ffff087224 */ /* 0x000fe400078e0010 */
[----:B------:R-:W-:-:S07]  /*1450*/  IMAD.MOV.U32 R9, RZ, RZ, R17 ;  /* 0x000000ffff097224 */ /* 0x000fce00078e0011 */
.L_x_24:
[----:B------:R-:W-:Y:S05]  /*1460*/  BSYNC.RECONVERGENT B0 ;  /* 0x0000000000007941 */ /* 0x000fea0003800200 */
.L_x_23:
[----:B------:R-:W1:Y:S01]  /*1470*/  LDCU.64 UR10, c[0x0][0x3b0] ;  /* 0x00007600ff0a77ac */ /* 0x000e620008000a00 */
[----:B------:R2:W3:Y:S01]  /*1480*/  F2F.F32.F64 R4, R8 ;  /* 0x0000000800047310 */ /* 0x0004e20000301000 */
[----:B-1----:R-:W-:Y:S02]  /*1490*/  UISETP.GE.AND UP0, UPT, UR10, 0x1, UPT ;  /* 0x000000010a00788c */ /* 0x002fe4000bf06270 */
[----:B------:R-:W-:Y:S02]  /*14a0*/  UIADD3 UR4, UPT, UPT, UR10, -0x1, URZ ;  /* 0xffffffff0a047890 */ /* 0x000fe4000fffe0ff */
[----:B------:R-:W-:-:S04]  /*14b0*/  UIADD3 UR5, UPT, UPT, UR11, -0x1, URZ ;  /* 0xffffffff0b057890 */ /* 0x000fc8000fffe0ff */
[----:B------:R-:W-:Y:S02]  /*14c0*/  MOV R5, UR4 ;  /* 0x0000000400057c02 */ /* 0x000fe40008000f00 */
[----:B------:R-:W-:Y:S01]  /*14d0*/  IMAD.U32 R6, RZ, RZ, UR5 ;  /* 0x00000005ff067e24 */ /* 0x000fe2000f8e00ff */
[----:B--23--:R-:W-:Y:S06]  /*14e0*/  BRA.U !UP0, `(.L_x_25) ;  /* 0x0000000908947547 */ /* 0x00cfec000b800000 */
[----:B------:R-:W1:Y:S01]  /*14f0*/  LDCU UR4, c[0x0][0x3b0] ;  /* 0x00007600ff0477ac */ /* 0x000e620008000800 */
[----:B------:R-:W-:Y:S02]  /*1500*/  UISETP.GE.U32.AND UP1, UPT, UR10, 0x10, UPT ;  /* 0x000000100a00788c */ /* 0x000fe4000bf26070 */
[----:B------:R-:W-:-:S04]  /*1510*/  ULOP3.LUT UR5, UR10, 0xf, URZ, 0xc0, !UPT ;  /* 0x0000000f0a057892 */ /* 0x000fc8000f8ec0ff */
[----:B------:R-:W-:Y:S01]  /*1520*/  UISETP.NE.AND UP0, UPT, UR5, URZ, UPT ;  /* 0x000000ff0500728c */ /* 0x000fe2000bf05270 */
[----:B-1----:R-:W-:Y:S02]  /*1530*/  IMAD.U32 R10, RZ, RZ, UR4 ;  /* 0x00000004ff0a7e24 */ /* 0x002fe4000f8e00ff */
[----:B------:R-:W-:Y:S08]  /*1540*/  BRA.U !UP1, `(.L_x_26) ;  /* 0x0000000509407547 */ /* 0x000ff0000b800000 */
[----:B------:R-:W1:Y:S01]  /*1550*/  LDC.64 R14, c[0x0][0x3b8] ;  /* 0x0000ee00ff0e7b82 */ /* 0x000e620000000a00 */
[----:B------:R-:W-:Y:S01]  /*1560*/  MOV R10, UR4 ;  /* 0x00000004000a7c02 */ /* 0x000fe20008000f00 */
[----:B------:R-:W-:Y:S01]  /*1570*/  ULOP3.LUT UR6, UR10, 0x7ffffff0, URZ, 0xc0, !UPT ;  /* 0x7ffffff00a067892 */ /* 0x000fe2000f8ec0ff */
[----:B------:R-:W-:-:S11]  /*1580*/  UMOV UR4, URZ ;  /* 0x000000ff00047c82 */ /* 0x000fd60008000000 */
.L_x_27:
[C---:B------:R-:W-:Y:S02]  /*1590*/  VIADD R27, R10.reuse, 0xfffffffe ;  /* 0xfffffffe0a1b7836 */ /* 0x040fe40000000000 */
[----:B------:R-:W-:Y:S02]  /*15a0*/  VIADD R23, R10, 0xffffffff ;  /* 0xffffffff0a177836 */ /* 0x000fe40000000000 */
[----:B-1----:R-:W-:-:S04]  /*15b0*/  IMAD.WIDE.U32 R28, R27, 0x4, R14 ;  /* 0x000000041b1c7825 */ /* 0x002fc800078e000e */
[----:B------:R-:W-:Y:S02]  /*15c0*/  IMAD.WIDE.U32 R16, R23, 0x4, R14 ;  /* 0x0000000417107825 */ /* 0x000fe400078e000e */
[----:B------:R-:W2:Y:S04]  /*15d0*/  LDG.E R28, desc[UR8][R28.64] ;  /* 0x000000081c1c7981 */ /* 0x000ea8000c1e1900 */
[----:B------:R1:W3:Y:S01]  /*15e0*/  LDG.E R24, desc[UR8][R16.64] ;  /* 0x0000000810187981 */ /* 0x0002e2000c1e1900 */
[----:B------:R-:W-:-:S05]  /*15f0*/  IADD3 R11, PT, PT, R10, -0x4, RZ ;  /* 0xfffffffc0a0b7810 */ /* 0x000fca0007ffe0ff */
[----:B------:R-:W-:-:S05]  /*1600*/  IMAD.WIDE.U32 R12, R11, 0x4, R14 ;  /* 0x000000040b0c7825 */ /* 0x000fca00078e000e */
[----:B------:R4:W5:Y:S01]  /*1610*/  LDG.E R22, desc[UR8][R12.64] ;  /* 0x000000080c167981 */ /* 0x000962000c1e1900 */
[C---:B------:R-:W-:Y:S01]  /*1620*/  VIADD R9, R10.reuse, 0xfffffffa ;  /* 0xfffffffa0a097836 */ /* 0x040fe20000000000 */
[C---:B------:R-:W-:Y:S01]  /*1630*/  IADD3 R8, PT, PT, R10.reuse, -0x5, RZ ;  /* 0xfffffffb0a087810 */ /* 0x040fe20007ffe0ff */
[----:B------:R-:W-:Y:S02]  /*1640*/  VIADD R25, R10, 0xfffffffd ;  /* 0xfffffffd0a197836 */ /* 0x000fe40000000000 */
[----:B------:R-:W-:-:S04]  /*1650*/  IMAD.WIDE.U32 R18, R9, 0x4, R14 ;  /* 0x0000000409127825 */ /* 0x000fc800078e000e */
[--C-:B------:R-:W-:Y:S01]  /*1660*/  IMAD.WIDE.U32 R20, R25, 0x4, R14.reuse ;  /* 0x0000000419147825 */ /* 0x100fe200078e000e */
[----:B------:R0:W5:Y:S03]  /*1670*/  LDG.E R26, desc[UR8][R18.64] ;  /* 0x00000008121a7981 */ /* 0x000166000c1e1900 */
[----:B-1----:R-:W-:-:S04]  /*1680*/  IMAD.WIDE.U32 R16, R8, 0x4, R14 ;  /* 0x0000000408107825 */ /* 0x002fc800078e000e */
[C---:B----4-:R-:W-:Y:S02]  /*1690*/  VIADD R13, R10.reuse, 0xfffffff8 ;  /* 0xfffffff80a0d7836 */ /* 0x050fe40000000000 */
[----:B------:R-:W-:Y:S02]  /*16a0*/  VIADD R12, R10, 0xfffffff9 ;  /* 0xfffffff90a0c7836 */ /* 0x000fe40000000000 */
[----:B0-----:R-:W-:-:S06]  /*16b0*/  IMAD.WIDE.U32 R18, R13, 0x4, R14 ;  /* 0x000000040d127825 */ /* 0x001fcc00078e000e */
[----:B------:R0:W4:Y:S02]  /*16c0*/  LDG.E R18, desc[UR8][R18.64] ;  /* 0x0000000812127981 */ /* 0x000124000c1e1900 */
[----:B0-----:R-:W-:Y:S01]  /*16d0*/  VIADD R19, R10, 0xfffffff4 ;  /* 0xfffffff40a137836 */ /* 0x001fe20000000000 */
[C---:B--2---:R-:W-:Y:S02]  /*16e0*/  FSETP.GEU.AND P1, PT, R7.reuse, R28, PT ;  /* 0x0000001c0700720b */ /* 0x044fe40003f2e000 */
[----:B------:R-:W2:Y:S01]  /*16f0*/  LDG.E R28, desc[UR8][R20.64] ;  /* 0x00000008141c7981 */ /* 0x000ea2000c1e1900 */
[----:B---3--:R-:W-:-:S03]  /*1700*/  FSETP.GEU.AND P0, PT, R7, R24, PT ;  /* 0x000000180700720b */ /* 0x008fc60003f0e000 */
[----:B------:R0:W3:Y:S07]  /*1710*/  LDG.E R24, desc[UR8][R16.64] ;  /* 0x0000000810187981 */ /* 0x0000ee000c1e1900 */
[----:B------:R-:W-:Y:S01]  /*1720*/  @P1 SEL R27, R23, R5, !P0 ;  /* 0x00000005171b1207 */ /* 0x000fe20004000000 */
[----:B0-----:R-:W-:Y:S01]  /*1730*/  IMAD.WIDE.U32 R16, R12, 0x4, R14 ;  /* 0x000000040c107825 */ /* 0x001fe200078e000e */
[----:B------:R-:W-:-:S04]  /*1740*/  IADD3 R5, PT, PT, R10, -0xa, RZ ;  /* 0xfffffff60a057810 */ /* 0x000fc80007ffe0ff */
[----:B------:R0:W3:Y:S01]  /*1750*/  LDG.E R29, desc[UR8][R16.64] ;  /* 0x00000008101d7981 */ /* 0x0000e2000c1e1900 */
[----:B------:R-:W-:Y:S01]  /*1760*/  IMAD.WIDE.U32 R20, R5, 0x4, R14 ;  /* 0x0000000405147825 */ /* 0x000fe200078e000e */
[----:B-----5:R-:W-:-:S03]  /*1770*/  FSETP.GEU.AND P1, PT, R7, R22, PT ;  /* 0x000000160700720b */ /* 0x020fc60003f2e000 */
[----:B------:R-:W-:Y:S02]  /*1780*/  IMAD.WIDE.U32 R22, R19, 0x4, R14 ;  /* 0x0000000413167825 */ /* 0x000fe400078e000e */
[----:B------:R-:W5:Y:S04]  /*1790*/  LDG.E R20, desc[UR8][R20.64] ;  /* 0x0000000814147981 */ /* 0x000f68000c1e1900 */
[----:B------:R-:W5:Y:S01]  /*17a0*/  LDG.E R21, desc[UR8][R22.64] ;  /* 0x0000000816157981 */ /* 0x000f62000c1e1900 */
[----:B------:R-:W-:Y:S01]  /*17b0*/  FSETP.GEU.AND P2, PT, R7, R26, PT ;  /* 0x0000001a0700720b */ /* 0x000fe20003f4e000 */
[----:B------:R-:W-:-:S04]  /*17c0*/  VIADD R26, R10, 0xfffffff7 ;  /* 0xfffffff70a1a7836 */ /* 0x000fc80000000000 */
[----:B0-----:R-:W-:Y:S01]  /*17d0*/  IMAD.WIDE.U32 R16, R26, 0x4, R14 ;  /* 0x000000041a107825 */ /* 0x001fe200078e000e */
[----:B----4-:R-:W-:-:S05]  /*17e0*/  FSETP.GEU.AND P3, PT, R7, R18, PT ;  /* 0x000000120700720b */ /* 0x010fca0003f6e000 */
[----:B------:R0:W4:Y:S02]  /*17f0*/  LDG.E R16, desc[UR8][R16.64] ;  /* 0x0000000810107981 */ /* 0x000124000c1e1900 */
[----:B0-----:R-:W-:Y:S02]  /*1800*/  IADD3 R17, PT, PT, R10, -0xf, RZ ;  /* 0xfffffff10a117810 */ /* 0x001fe40007ffe0ff */
[----:B--2---:R-:W-:-:S04]  /*1810*/  FSETP.GEU.AND P0, PT, R7, R28, PT ;  /* 0x0000001c0700720b */ /* 0x004fc80003f0e000 */
[----:B------:R-:W-:Y:S02]  /*1820*/  @P1 SEL R11, R25, R27, !P0 ;  /* 0x0000001b190b1207 */ /* 0x000fe40004000000 */
[----:B---3--:R-:W-:-:S04]  /*1830*/  FSETP.GEU.AND P0, PT, R7, R24, PT ;  /* 0x000000180700720b */ /* 0x008fc80003f0e000 */
[----:B------:R-:W-:Y:S01]  /*1840*/  @P2 SEL R9, R8, R11, !P0 ;  /* 0x0000000b08092207 */ /* 0x000fe20004000000 */
[C---:B------:R-:W-:Y:S01]  /*1850*/  VIADD R11, R10.reuse, 0xfffffff2 ;  /* 0xfffffff20a0b7836 */ /* 0x040fe20000000000 */
[----:B------:R-:W-:-:S03]  /*1860*/  IADD3 R27, PT, PT, R10, -0xb, RZ ;  /* 0xfffffff50a1b7810 */ /* 0x000fc60007ffe0ff */
[----:B------:R-:W-:-:S04]  /*1870*/  IMAD.WIDE.U32 R24, R11, 0x4, R14 ;  /* 0x000000040b187825 */ /* 0x000fc800078e000e */
[--C-:B------:R-:W-:Y:S02]  /*1880*/  IMAD.WIDE.U32 R22, R27, 0x4, R14.reuse ;  /* 0x000000041b167825 */ /* 0x100fe400078e000e */
[----:B------:R-:W2:Y:S02]  /*1890*/  LDG.E R24, desc[UR8][R24.64] ;  /* 0x0000000818187981 */ /* 0x000ea4000c1e1900 */
[----:B------:R-:W-:Y:S01]  /*18a0*/  VIADD R8, R10, 0xfffffff3 ;  /* 0xfffffff30a087836 */ /* 0x000fe20000000000 */
[C---:B------:R-:W-:Y:S01]  /*18b0*/  FSETP.GEU.AND P2, PT, R7.reuse, R29, PT ;  /* 0x0000001d0700720b */ /* 0x040fe20003f4e000 */
[----:B------:R0:W3:Y:S02]  /*18c0*/  LDG.E R18, desc[UR8][R22.64] ;  /* 0x0000000816127981 */ /* 0x0000e4000c1e1900 */
[----:B------:R-:W-:Y:S01]  /*18d0*/  IMAD.WIDE.U32 R28, R8, 0x4, R14 ;  /* 0x00000004081c7825 */ /* 0x000fe200078e000e */
[----:B-----5:R-:W-:-:S03]  /*18e0*/  FSETP.GEU.AND P0, PT, R7, R20, PT ;  /* 0x000000140700720b */ /* 0x020fc60003f0e000 */
[----:B------:R-:W-:Y:S02]  /*18f0*/  VIADD R10, R10, 0xfffffff0 ;  /* 0xfffffff00a0a7836 */ /* 0x000fe40000000000 */
[----:B------:R-:W5:Y:S01]  /*1900*/  LDG.E R28, desc[UR8][R28.64] ;  /* 0x000000081c1c7981 */ /* 0x000f62000c1e1900 */
[----:B0-----:R-:W-:Y:S01]  /*1910*/  IMAD.WIDE.U32 R22, R17, 0x4, R14 ;  /* 0x0000000411167825 */ /* 0x001fe200078e000e */
[----:B------:R-:W-:-:S03]  /*1920*/  FSETP.GEU.AND P1, PT, R7, R21, PT ;  /* 0x000000150700720b */ /* 0x000fc60003f2e000 */
[----:B------:R-:W-:Y:S02]  /*1930*/  IMAD.WIDE.U32 R20, R10, 0x4, R14 ;  /* 0x000000040a147825 */ /* 0x000fe400078e000e */
[----:B------:R-:W5:Y:S04]  /*1940*/  LDG.E R22, desc[UR8][R22.64] ;  /* 0x0000000816167981 */ /* 0x000f68000c1e1900 */
[----:B------:R-:W5:Y:S01]  /*1950*/  LDG.E R20, desc[UR8][R20.64] ;  /* 0x0000000814147981 */ /* 0x000f62000c1e1900 */
[----:B------:R-:W-:Y:S02]  /*1960*/  @P3 SEL R13, R12, R9, !P2 ;  /* 0x000000090c0d3207 */ /* 0x000fe40005000000 */
[----:B----4-:R-:W-:-:S04]  /*1970*/  FSETP.GEU.AND P3, PT, R7, R16, PT ;  /* 0x000000100700720b */ /* 0x010fc80003f6e000 */
[----:B------:R-:W-:Y:S01]  /*1980*/  @P0 SEL R5, R26, R13, !P3 ;  /* 0x0000000d1a050207 */ /* 0x000fe20005800000 */
[----:B------:R-:W-:-:S04]  /*1990*/  UIADD3 UR4, UPT, UPT, UR4, 0x10, URZ ;  /* 0x0000001004047890 */ /* 0x000fc8000fffe0ff */
[----:B------:R-:W-:Y:S01]  /*19a0*/  UISETP.NE.AND UP1, UPT, UR4, UR6, UPT ;  /* 0x000000060400728c */ /* 0x000fe2000bf25270 */
[C---:B--2---:R-:W-:Y:S02]  /*19b0*/  FSETP.GEU.AND P2, PT, R7.reuse, R24, PT ;  /* 0x000000180700720b */ /* 0x044fe40003f4e000 */
[----:B---3--:R-:W-:-:S04]  /*19c0*/  FSETP.GEU.AND P0, PT, R7, R18, PT ;  /* 0x000000120700720b */ /* 0x008fc80003f0e000 */
[----:B------:R-:W-:Y:S02]  /*19d0*/  @P1 SEL R19, R27, R5, !P0 ;  /* 0x000000051b131207 */ /* 0x000fe40004000000 */
[----:B-----5:R-:W-:-:S05]  /*19e0*/  FSETP.GEU.AND P0, PT, R7, R28, PT ;  /* 0x0000001c0700720b */ /* 0x020fca0003f0e000 */
[----:B------:R-:W-:Y:S02]  /*19f0*/  @P2 SEL R11, R8, R19, !P0 ;  /* 0x00000013080b2207 */ /* 0x000fe40004000000 */
[C---:B------:R-:W-:Y:S02]  /*1a00*/  FSETP.GEU.AND P0, PT, R7.reuse, R22, PT ;  /* 0x000000160700720b */ /* 0x040fe40003f0e000 */
[----:B------:R-:W-:Y:S02]  /*1a10*/  FSETP.GEU.AND P1, PT, R7, R20, PT ;  /* 0x000000140700720b */ /* 0x000fe40003f2e000 */
[----:B------:R-:W-:-:S04]  /*1a20*/  SEL R5, R17, R11, !P0 ;  /* 0x0000000b11057207 */ /* 0x000fc80004000000 */
[----:B------:R-:W-:Y:S01]  /*1a30*/  SEL R5, R10, R5, !P1 ;  /* 0x000000050a057207 */ /* 0x000fe20004800000 */
[----:B------:R-:W-:Y:S06]  /*1a40*/  BRA.U UP1, `(.L_x_27) ;  /* 0xfffffff901d07547 */ /* 0x000fec000b83ffff */
.L_x_26:
[----:B------:R-:W-:Y:S05]  /*1a50*/  BRA.U !UP0, `(.L_x_25) ;  /* 0x0000000508387547 */ /* 0x000fea000b800000 */
[----:B------:R-:W-:Y:S02]  /*1a60*/  UISETP.GE.U32.AND UP0, UPT, UR5, 0x8, UPT ;  /* 0x000000080500788c */ /* 0x000fe4000bf06070 */
[----:B------:R-:W-:-:S04]  /*1a70*/  ULOP3.LUT UR4, UR10, 0x7, URZ, 0xc0, !UPT ;  /* 0x000000070a047892 */ /* 0x000fc8000f8ec0ff */
[----:B------:R-:W-:-:S03]  /*1a80*/  UISETP.NE.AND UP1, UPT, UR4, URZ, UPT ;  /* 0x000000ff0400728c */ /* 0x000fc6000bf25270 */
[----:B------:R-:W-:Y:S08]  /*1a90*/  BRA.U !UP0, `(.L_x_28) ;  /* 0x0000000108987547 */ /* 0x000ff0000b800000 */
[----:B------:R-:W1:Y:S01]  /*1aa0*/  LDC.64 R14, c[0x0][0x3b8] ;  /* 0x0000ee00ff0e7b82 */ /* 0x000e620000000a00 */
[C---:B------:R-:W-:Y:S01]  /*1ab0*/  VIADD R26, R10.reuse, 0xfffffffe ;  /* 0xfffffffe0a1a7836 */ /* 0x040fe20000000000 */
[C---:B------:R-:W-:Y:S01]  /*1ac0*/  IADD3 R11, PT, PT, R10.reuse, -0x4, RZ ;  /* 0xfffffffc0a0b7810 */ /* 0x040fe20007ffe0ff */
[C---:B------:R-:W-:Y:S02]  /*1ad0*/  VIADD R27, R10.reuse, 0xffffffff ;  /* 0xffffffff0a1b7836 */ /* 0x040fe40000000000 */
[C---:B------:R-:W-:Y:S01]  /*1ae0*/  VIADD R8, R10.reuse, 0xfffffffa ;  /* 0xfffffffa0a087836 */ /* 0x040fe20000000000 */
[C---:B------:R-:W-:Y:S01]  /*1af0*/  IADD3 R13, PT, PT, R10.reuse, -0x3, RZ ;  /* 0xfffffffd0a0d7810 */ /* 0x040fe20007ffe0ff */
[----:B------:R-:W-:Y:S02]  /*1b00*/  VIADD R9, R10, 0xfffffffb ;  /* 0xfffffffb0a097836 */ /* 0x000fe40000000000 */
[----:B-1----:R-:W-:-:S04]  /*1b10*/  IMAD.WIDE.U32 R24, R26, 0x4, R14 ;  /* 0x000000041a187825 */ /* 0x002fc800078e000e */
[--C-:B------:R-:W-:Y:S01]  /*1b20*/  IMAD.WIDE.U32 R28, R11, 0x4, R14.reuse ;  /* 0x000000040b1c7825 */ /* 0x100fe200078e000e */
[----:B------:R-:W2:Y:S03]  /*1b30*/  LDG.E R12, desc[UR8][R24.64] ;  /* 0x00000008180c7981 */ /* 0x000ea6000c1e1900 */
[--C-:B------:R-:W-:Y:S02]  /*1b40*/  IMAD.WIDE.U32 R20, R27, 0x4, R14.reuse ;  /* 0x000000041b147825 */ /* 0x100fe400078e000e */
[----:B------:R-:W3:Y:S02]  /*1b50*/  LDG.E R28, desc[UR8][R28.64] ;  /* 0x000000081c1c7981 */ /* 0x000ee4000c1e1900 */
[--C-:B------:R-:W-:Y:S02]  /*1b60*/  IMAD.WIDE.U32 R16, R8, 0x4, R14.reuse ;  /* 0x0000000408107825 */ /* 0x100fe400078e000e */
[----:B------:R-:W4:Y:S02]  /*1b70*/  LDG.E R20, desc[UR8][R20.64] ;  /* 0x0000000814147981 */ /* 0x000f24000c1e1900 */
[----:B------:R-:W-:-:S02]  /*1b80*/  IMAD.WIDE.U32 R18, R13, 0x4, R14 ;  /* 0x000000040d127825 */ /* 0x000fc400078e000e */
[----:B------:R1:W5:Y:S02]  /*1b90*/  LDG.E R16, desc[UR8][R16.64] ;  /* 0x0000000810107981 */ /* 0x000364000c1e1900 */
[----:B------:R-:W-:Y:S02]  /*1ba0*/  IMAD.WIDE.U32 R22, R9, 0x4, R14 ;  /* 0x0000000409167825 */ /* 0x000fe400078e000e */
[----:B------:R-:W5:Y:S04]  /*1bb0*/  LDG.E R18, desc[UR8][R18.64] ;  /* 0x0000000812127981 */ /* 0x000f68000c1e1900 */
[----:B------:R-:W5:Y:S01]  /*1bc0*/  LDG.E R22, desc[UR8][R22.64] ;  /* 0x0000000816167981 */ /* 0x000f62000c1e1900 */
[C---:B-1----:R-:W-:Y:S01]  /*1bd0*/  VIADD R17, R10.reuse, 0xfffffff9 ;  /* 0xfffffff90a117836 */ /* 0x042fe20000000000 */
[----:B------:R-:W-:-:S03]  /*1be0*/  IADD3 R10, PT, PT, R10, -0x8, RZ ;  /* 0xfffffff80a0a7810 */ /* 0x000fc60007ffe0ff */
[----:B------:R-:W-:-:S04]  /*1bf0*/  IMAD.WIDE.U32 R24, R17, 0x4, R14 ;  /* 0x0000000411187825 */ /* 0x000fc800078e000e */
[----:B------:R-:W-:Y:S02]  /*1c00*/  IMAD.WIDE.U32 R14, R10, 0x4, R14 ;  /* 0x000000040a0e7825 */ /* 0x000fe400078e000e */
[----:B------:R-:W5:Y:S04]  /*1c10*/  LDG.E R24, desc[UR8][R24.64] ;  /* 0x0000000818187981 */ /* 0x000f68000c1e1900 */
[----:B------:R-:W5:Y:S01]  /*1c20*/  LDG.E R14, desc[UR8][R14.64] ;  /* 0x000000080e0e7981 */ /* 0x000f62000c1e1900 */
[C---:B--2---:R-:W-:Y:S02]  /*1c30*/  FSETP.GEU.AND P3, PT, R7.reuse, R12, PT ;  /* 0x0000000c0700720b */ /* 0x044fe40003f6e000 */
[C---:B---3--:R-:W-:Y:S02]  /*1c40*/  FSETP.GEU.AND P1, PT, R7.reuse, R28, PT ;  /* 0x0000001c0700720b */ /* 0x048fe40003f2e000 */
[----:B----4-:R-:W-:-:S02]  /*1c50*/  FSETP.GEU.AND P2, PT, R7, R20, PT ;  /* 0x000000140700720b */ /* 0x010fc40003f4e000 */
[----:B-----5:R-:W-:-:S07]  /*1c60*/  FSETP.GEU.AND P0, PT, R7, R16, PT ;  /* 0x000000100700720b */ /* 0x020fce0003f0e000 */
[----:B------:R-:W-:Y:S02]  /*1c70*/  @P3 SEL R26, R27, R5, !P2 ;  /* 0x000000051b1a3207 */ /* 0x000fe40005000000 */
[----:B------:R-:W-:-:S04]  /*1c80*/  FSETP.GEU.AND P2, PT, R7, R18, PT ;  /* 0x000000120700720b */ /* 0x000fc80003f4e000 */
[----:B------:R-:W-:Y:S02]  /*1c90*/  @P1 SEL R11, R13, R26, !P2 ;  /* 0x0000001a0d0b1207 */ /* 0x000fe40005000000 */
[----:B------:R-:W-:-:S04]  /*1ca0*/  FSETP.GEU.AND P1, PT, R7, R22, PT ;  /* 0x000000160700720b */ /* 0x000fc80003f2e000 */
[----:B------:R-:W-:Y:S02]  /*1cb0*/  @P0 SEL R8, R9, R11, !P1 ;  /* 0x0000000b09080207 */ /* 0x000fe40004800000 */
[C---:B------:R-:W-:Y:S02]  /*1cc0*/  FSETP.GEU.AND P2, PT, R7.reuse, R24, PT ;  /* 0x000000180700720b */ /* 0x040fe40003f4e000 */
[----:B------:R-:W-:Y:S02]  /*1cd0*/  FSETP.GEU.AND P0, PT, R7, R14, PT ;  /* 0x0000000e0700720b */ /* 0x000fe40003f0e000 */
[----:B------:R-:W-:-:S04]  /*1ce0*/  SEL R5, R17, R8, !P2 ;  /* 0x0000000811057207 */ /* 0x000fc80005000000 */
[----:B------:R-:W-:-:S07]  /*1cf0*/  SEL R5, R10, R5, !P0 ;  /* 0x000000050a057207 */ /* 0x000fce0004000000 */
.L_x_28:
[----:B------:R-:W-:Y:S05]  /*1d00*/  BRA.U !UP1, `(.L_x_25) ;  /* 0x00000001098c7547 */ /* 0x000fea000b800000 */
[----:B------:R-:W-:Y:S02]  /*1d10*/  UISETP.GE.U32.AND UP0, UPT, UR4, 0x4, UPT ;  /* 0x000000040400788c */ /* 0x000fe4000bf06070 */
[----:B------:R-:W-:-:S04]  /*1d20*/  ULOP3.LUT UR5, UR10, 0x3, URZ, 0xc0, !UPT ;  /* 0x000000030a057892 */ /* 0x000fc8000f8ec0ff */
[----:B------:R-:W-:-:S03]  /*1d30*/  UISETP.NE.AND UP1, UPT, UR5, URZ, UPT ;  /* 0x000000ff0500728c */ /* 0x000fc6000bf25270 */
[----:B------:R-:W-:Y:S08]  /*1d40*/  BRA.U !UP0, `(.L_x_29) ;  /* 0x0000000108507547 */ /* 0x000ff0000b800000 */
[----:B------:R-:W1:Y:S01]  /*1d50*/  LDC.64 R8, c[0x0][0x3b8] ;  /* 0x0000ee00ff087b82 */ /* 0x000e620000000a00 */
[C---:B------:R-:W-:Y:S02]  /*1d60*/  VIADD R19, R10.reuse, 0xfffffffe ;  /* 0xfffffffe0a137836 */ /* 0x040fe40000000000 */
[C---:B------:R-:W-:Y:S01]  /*1d70*/  VIADD R11, R10.reuse, 0xffffffff ;  /* 0xffffffff0a0b7836 */ /* 0x040fe20000000000 */
[C---:B------:R-:W-:Y:S01]  /*1d80*/  IADD3 R18, PT, PT, R10.reuse, -0x3, RZ ;  /* 0xfffffffd0a127810 */ /* 0x040fe20007ffe0ff */
[----:B------:R-:W-:Y:S02]  /*1d90*/  VIADD R10, R10, 0xfffffffc ;  /* 0xfffffffc0a0a7836 */ /* 0x000fe40000000000 */
[----:B-1----:R-:W-:-:S06]  /*1da0*/  IMAD.WIDE.U32 R16, R19, 0x4, R8 ;  /* 0x0000000413107825 */ /* 0x002fcc00078e0008 */
[----:B------:R-:W2:Y:S01]  /*1db0*/  LDG.E R16, desc[UR8][R16.64] ;  /* 0x0000000810107981 */ /* 0x000ea2000c1e1900 */
[----:B------:R-:W-:-:S04]  /*1dc0*/  IMAD.WIDE.U32 R14, R11, 0x4, R8 ;  /* 0x000000040b0e7825 */ /* 0x000fc800078e0008 */
[--C-:B------:R-:W-:Y:S02]  /*1dd0*/  IMAD.WIDE.U32 R12, R18, 0x4, R8.reuse ;  /* 0x00000004120c7825 */ /* 0x100fe400078e0008 */
[----:B------:R-:W3:Y:S02]  /*1de0*/  LDG.E R14, desc[UR8][R14.64] ;  /* 0x000000080e0e7981 */ /* 0x000ee4000c1e1900 */
[----:B------:R-:W-:Y:S02]  /*1df0*/  IMAD.WIDE.U32 R8, R10, 0x4, R8 ;  /* 0x000000040a087825 */ /* 0x000fe400078e0008 */
[----:B------:R-:W4:Y:S04]  /*1e00*/  LDG.E R12, desc[UR8][R12.64] ;  /* 0x000000080c0c7981 */ /* 0x000f28000c1e1900 */
[----:B------:R-:W5:Y:S01]  /*1e10*/  LDG.E R8, desc[UR8][R8.64] ;  /* 0x0000000808087981 */ /* 0x000f62000c1e1900 */
[----:B--2---:R-:W-:-:S02]  /*1e20*/  FSETP.GEU.AND P1, PT, R7, R16, PT ;  /* 0x000000100700720b */ /* 0x004fc40003f2e000 */
[C---:B---3--:R-:W-:Y:S02]  /*1e30*/  FSETP.GEU.AND P0, PT, R7.reuse, R14, PT ;  /* 0x0000000e0700720b */ /* 0x048fe40003f0e000 */
[----:B----4-:R-:W-:-:S09]  /*1e40*/  FSETP.GEU.AND P2, PT, R7, R12, PT ;  /* 0x0000000c0700720b */ /* 0x010fd20003f4e000 */
[----:B------:R-:W-:Y:S02]  /*1e50*/  @P1 SEL R19, R11, R5, !P0 ;  /* 0x000000050b131207 */ /* 0x000fe40004000000 */
[----:B-----5:R-:W-:Y:S02]  /*1e60*/  FSETP.GEU.AND P0, PT, R7, R8, PT ;  /* 0x000000080700720b */ /* 0x020fe40003f0e000 */
[----:B------:R-:W-:-:S04]  /*1e70*/  SEL R5, R18, R19, !P2 ;  /* 0x0000001312057207 */ /* 0x000fc80005000000 */
[----:B------:R-:W-:-:S07]  /*1e80*/  SEL R5, R10, R5, !P0 ;  /* 0x000000050a057207 */ /* 0x000fce0004000000 */
.L_x_29:
[----:B------:R-:W-:Y:S05]  /*1e90*/  BRA.U !UP1, `(.L_x_25) ;  /* 0x0000000109287547 */ /* 0x000fea000b800000 */
[----:B------:R-:W1:Y:S01]  /*1ea0*/  LDC.64 R8, c[0x0][0x3b8] ;  /* 0x0000ee00ff087b82 */ /* 0x000e620000000a00 */
[----:B------:R-:W-:-:S05]  /*1eb0*/  UMOV UR4, URZ ;  /* 0x000000ff00047c82 */ /* 0x000fca0008000000 */
.L_x_30:
[----:B------:R-:W-:-:S04]  /*1ec0*/  VIADD R10, R10, 0xffffffff ;  /* 0xffffffff0a0a7836 */ /* 0x000fc80000000000 */
[----:B-1----:R-:W-:-:S06]  /*1ed0*/  IMAD.WIDE.U32 R12, R10, 0x4, R8 ;  /* 0x000000040a0c7825 */ /* 0x002fcc00078e0008 */
[----:B------:R-:W2:Y:S01]  /*1ee0*/  LDG.E R12, desc[UR8][R12.64] ;  /* 0x000000080c0c7981 */ /* 0x000ea2000c1e1900 */
[----:B------:R-:W-:-:S04]  /*1ef0*/  UIADD3 UR4, UPT, UPT, UR4, 0x1, URZ ;  /* 0x0000000104047890 */ /* 0x000fc8000fffe0ff */
[----:B------:R-:W-:Y:S01]  /*1f00*/  UISETP.NE.AND UP0, UPT, UR4, UR5, UPT ;  /* 0x000000050400728c */ /* 0x000fe2000bf05270 */
[----:B--2---:R-:W-:-:S04]  /*1f10*/  FSETP.GEU.AND P0, PT, R7, R12, PT ;  /* 0x0000000c0700720b */ /* 0x004fc80003f0e000 */
[----:B------:R-:W-:-:S04]  /*1f20*/  SEL R5, R10, R5, !P0 ;  /* 0x000000050a057207 */ /* 0x000fc80004000000 */
[----:B------:R-:W-:Y:S05]  /*1f30*/  BRA.U UP0, `(.L_x_30) ;  /* 0xfffffffd00e07547 */ /* 0x000fea000b83ffff */
.L_x_25:
[----:B------:R-:W-:-:S09]  /*1f40*/  UISETP.GE.AND UP0, UPT, UR11, 0x1, UPT ;  /* 0x000000010b00788c */ /* 0x000fd2000bf06270 */
[----:B------:R-:W-:Y:S05]  /*1f50*/  BRA.U !UP0, `(.L_x_31) ;  /* 0x0000000908947547 */ /* 0x000fea000b800000 */
[----:B------:R-:W1:Y:S01]  /*1f60*/  LDCU UR4, c[0x0][0x3b4] ;  /* 0x00007680ff0477ac */ /* 0x000e620008000800 */
[----:B------:R-:W-:Y:S02]  /*1f70*/  UISETP.GE.U32.AND UP1, UPT, UR11, 0x10, UPT ;  /* 0x000000100b00788c */ /* 0x000fe4000bf26070 */
[----:B------:R-:W-:-:S04]  /*1f80*/  ULOP3.LUT UR5, UR11, 0xf, URZ, 0xc0, !UPT ;  /* 0x0000000f0b057892 */ /* 0x000fc8000f8ec0ff */
[----:B------:R-:W-:Y:S01]  /*1f90*/  UISETP.NE.AND UP0, UPT, UR5, URZ, UPT ;  /* 0x000000ff0500728c */ /* 0x000fe2000bf05270 */
[----:B-1----:R-:W-:Y:S02]  /*1fa0*/  MOV R9, UR4 ;  /* 0x0000000400097c02 */ /* 0x002fe40008000f00 */
[----:B------:R-:W-:Y:S08]  /*1fb0*/  BRA.U !UP1, `(.L_x_32) ;  /* 0x0000000509407547 */ /* 0x000ff0000b800000 */
[----:B------:R-:W1:Y:S01]  /*1fc0*/  LDC.64 R14, c[0x0][0x3c0] ;  /* 0x0000f000ff0e7b82 */ /* 0x000e620000000a00 */
[----:B------:R-:W-:Y:S01]  /*1fd0*/  IMAD.U32 R9, RZ, RZ, UR4 ;  /* 0x00000004ff097e24 */ /* 0x000fe2000f8e00ff */
[----:B------:R-:W-:Y:S01]  /*1fe0*/  ULOP3.LUT UR6, UR11, 0x7ffffff0, URZ, 0xc0, !UPT ;  /* 0x7ffffff00b067892 */ /* 0x000fe2000f8ec0ff */
[----:B------:R-:W-:-:S11]  /*1ff0*/  UMOV UR4, URZ ;  /* 0x000000ff00047c82 */ /* 0x000fd60008000000 */
.L_x_33:
[C---:B------:R-:W-:Y:S01]  /*2000*/  IADD3 R7, PT, PT, R9.reuse, -0x4, RZ ;  /* 0xfffffffc09077810 */ /* 0x040fe20007ffe0ff */
[----:B------:R-:W-:-:S04]  /*2010*/  VIADD R8, R9, 0xfffffffe ;  /* 0xfffffffe09087836 */ /* 0x000fc80000000000 */
[----:B-1----:R-:W-:-:S04]  /*2020*/  IMAD.WIDE.U32 R16, R8, 0x4, R14 ;  /* 0x0000000408107825 */ /* 0x002fc800078e000e */
[--C-:B------:R-:W-:Y:S01]  /*2030*/  IMAD.WIDE.U32 R18, R7, 0x4, R14.reuse ;  /* 0x0000000407127825 */ /* 0x100fe200078e000e */
[----:B------:R-:W2:Y:S04]  /*2040*/  LDG.E R22, desc[UR8][R16.64] ;  /* 0x0000000810167981 */ /* 0x000ea8000c1e1900 */
[----:B------:R-:W3:Y:S01]  /*2050*/  LDG.E R23, desc[UR8][R18.64] ;  /* 0x0000000812177981 */ /* 0x000ee2000c1e1900 */
[C---:B------:R-:W-:Y:S01]  /*2060*/  VIADD R11, R9.reuse, 0xffffffff ;  /* 0xffffffff090b7836 */ /* 0x040fe20000000000 */
[C---:B------:R-:W-:Y:S01]  /*2070*/  IADD3 R10, PT, PT, R9.reuse, -0x6, RZ ;  /* 0xfffffffa090a7810 */ /* 0x040fe20007ffe0ff */
[----:B------:R-:W-:Y:S02]  /*2080*/  VIADD R13, R9, 0xfffffffd ;  /* 0xfffffffd090d7836 */ /* 0x000fe40000000000 */
[----:B------:R-:W-:-:S04]  /*2090*/  IMAD.WIDE.U32 R20, R11, 0x4, R14 ;  /* 0x000000040b147825 */ /* 0x000fc800078e000e */
[--C-:B------:R-:W-:Y:S01]  /*20a0*/  IMAD.WIDE.U32 R26, R13, 0x4, R14.reuse ;  /* 0x000000040d1a7825 */ /* 0x100fe200078e000e */
[----:B------:R1:W4:Y:S03]  /*20b0*/  LDG.E R25, desc[UR8][R20.64] ;  /* 0x0000000814197981 */ /* 0x000326000c1e1900 */
[----:B------:R-:W-:Y:S02]  /*20c0*/  VIADD R12, R9, 0xfffffffb ;  /* 0xfffffffb090c7836 */ /* 0x000fe40000000000 */
[----:B------:R5:W4:Y:S01]  /*20d0*/  LDG.E R27, desc[UR8][R26.64] ;  /* 0x000000081a1b7981 */ /* 0x000b22000c1e1900 */
[----:B-1----:R-:W-:-:S05]  /*20e0*/  IMAD.WIDE.U32 R20, R10, 0x4, R14 ;  /* 0x000000040a147825 */ /* 0x002fca00078e000e */
[----:B------:R1:W4:Y:S01]  /*20f0*/  LDG.E R29, desc[UR8][R20.64] ;  /* 0x00000008141d7981 */ /* 0x000322000c1e1900 */
[----:B------:R-:W-:Y:S01]  /*2100*/  IMAD.WIDE.U32 R16, R12, 0x4, R14 ;  /* 0x000000040c107825 */ /* 0x000fe200078e000e */
[----:B-----5:R-:W-:-:S05]  /*2110*/  IADD3 R26, PT, PT, R9, -0x8, RZ ;  /* 0xfffffff8091a7810 */ /* 0x020fca0007ffe0ff */
[----:B------:R5:W4:Y:S01]  /*2120*/  LDG.E R17, desc[UR8][R16.64] ;  /* 0x0000000810117981 */ /* 0x000b22000c1e1900 */
[----:B------:R-:W-:Y:S02]  /*2130*/  VIADD R24, R9, 0xfffffff9 ;  /* 0xfffffff909187836 */ /* 0x000fe40000000000 */
[----:B-1----:R-:W-:-:S04]  /*2140*/  IMAD.WIDE.U32 R20, R26, 0x4, R14 ;  /* 0x000000041a147825 */ /* 0x002fc800078e000e */
[--C-:B------:R-:W-:Y:S01]  /*2150*/  IMAD.WIDE.U32 R18, R24, 0x4, R14.reuse ;  /* 0x0000000418127825 */ /* 0x100fe200078e000e */
[----:B------:R1:W4:Y:S03]  /*2160*/  LDG.E R28, desc[UR8][R20.64] ;  /* 0x00000008141c7981 */ /* 0x000326000c1e1900 */
[----:B-----5:R-:W-:Y:S02]  /*2170*/  VIADD R16, R9, 0xfffffff6 ;  /* 0xfffffff609107836 */ /* 0x020fe40000000000 */
[----:B------:R-:W5:Y:S01]  /*2180*/  LDG.E R19, desc[UR8][R18.64] ;  /* 0x0000000812137981 */ /* 0x000f62000c1e1900 */
[-C--:B--2---:R-:W-:Y:S02]  /*2190*/  FSETP.GT.AND P2, PT, R22, R4.reuse, PT ;  /* 0x000000041600720b */ /* 0x084fe40003f44000 */
[----:B---3--:R-:W-:Y:S01]  /*21a0*/  FSETP.GT.AND P0, PT, R23, R4, PT ;  /* 0x000000041700720b */ /* 0x008fe20003f04000 */
[----:B------:R-:W-:-:S05]  /*21b0*/  IMAD.WIDE.U32 R22, R16, 0x4, R14 ;  /* 0x0000000410167825 */ /* 0x000fca00078e000e */
[----:B------:R2:W3:Y:S01]  /*21c0*/  LDG.E R18, desc[UR8][R22.64] ;  /* 0x0000000816127981 */ /* 0x0004e2000c1e1900 */
[----:B----4-:R-:W-:-:S04]  /*21d0*/  FSETP.GT.AND P1, PT, R25, R4, PT ;  /* 0x000000041900720b */ /* 0x010fc80003f24000 */
[----:B------:R-:W-:Y:S02]  /*21e0*/  @!P2 SEL R8, R11, R6, P1 ;  /* 0x000000060b08a207 */ /* 0x000fe40000800000 */
[----:B------:R-:W-:Y:S02]  /*21f0*/  IADD3 R11, PT, PT, R9, -0xc, RZ ;  /* 0xfffffff4090b7810 */ /* 0x000fe40007ffe0ff */
[-C--:B------:R-:W-:Y:S02]  /*2200*/  FSETP.GT.AND P1, PT, R27, R4.reuse, PT ;  /* 0x000000041b00720b */ /* 0x080fe40003f24000 */
[----:B------:R-:W-:Y:S01]  /*2210*/  FSETP.GT.AND P2, PT, R29, R4, PT ;  /* 0x000000041d00720b */ /* 0x000fe20003f44000 */
[----:B------:R-:W-:Y:S01]  /*2220*/  VIADD R25, R9, 0xfffffff7 ;  /* 0xfffffff709197836 */ /* 0x000fe20000000000 */
[----:B------:R-:W-:Y:S01]  /*2230*/  @!P0 SEL R7, R13, R8, P1 ;  /* 0x000000080d078207 */ /* 0x000fe20000800000 */
[----:B-1----:R-:W-:Y:S01]  /*2240*/  IMAD.WIDE.U32 R20, R11, 0x4, R14 ;  /* 0x000000040b147825 */ /* 0x002fe200078e000e */
[----:B------:R-:W-:-:S03]  /*2250*/  FSETP.GT.AND P0, PT, R17, R4, PT ;  /* 0x000000041100720b */ /* 0x000fc60003f04000 */
[----:B------:R-:W-:Y:S02]  /*2260*/  VIADD R27, R9, 0xfffffff2 ;  /* 0xfffffff2091b7836 */ /* 0x000fe40000000000 */
[----:B------:R1:W4:Y:S01]  /*2270*/  LDG.E R21, desc[UR8][R20.64] ;  /* 0x0000000814157981 */ /* 0x000322000c1e1900 */
[----:B--2---:R-:W-:-:S03]  /*2280*/  IMAD.WIDE.U32 R22, R25, 0x4, R14 ;  /* 0x0000000419167825 */ /* 0x004fc600078e000e */
[----:B------:R-:W-:Y:S01]  /*2290*/  @!P2 SEL R10, R12, R7, P0 ;  /* 0x000000070c0aa207 */ /* 0x000fe20000000000 */
[----:B------:R-:W-:Y:S02]  /*22a0*/  VIADD R17, R9, 0xfffffff5 ;  /* 0xfffffff509117836 */ /* 0x000fe40000000000 */
[--C-:B------:R-:W-:Y:S01]  /*22b0*/  IMAD.WIDE.U32 R12, R27, 0x4, R14.reuse ;  /* 0x000000041b0c7825 */ /* 0x100fe200078e000e */
[----:B------:R-:W-:Y:S01]  /*22c0*/  IADD3 R8, PT, PT, R9, -0xd, RZ ;  /* 0xfffffff309087810 */ /* 0x000fe20007ffe0ff */
[----:B------:R-:W2:Y:S02]  /*22d0*/  LDG.E R23, desc[UR8][R22.64] ;  /* 0x0000000816177981 */ /* 0x000ea4000c1e1900 */
[--C-:B------:R-:W-:Y:S01]  /*22e0*/  IMAD.WIDE.U32 R6, R17, 0x4, R14.reuse ;  /* 0x0000000411067825 */ /* 0x100fe200078e000e */
[-C--:B------:R-:W-:Y:S02]  /*22f0*/  FSETP.GT.AND P3, PT, R28, R4.reuse, PT ;  /* 0x000000041c00720b */ /* 0x080fe40003f64000 */
[----:B-----5:R-:W-:Y:S01]  /*2300*/  FSETP.GT.AND P2, PT, R19, R4, PT ;  /* 0x000000041300720b */ /* 0x020fe20003f44000 */
[----:B------:R-:W-:Y:S01]  /*2310*/  IMAD.WIDE.U32 R28, R8, 0x4, R14 ;  /* 0x00000004081c7825 */ /* 0x000fe200078e000e */
[----:B------:R5:W2:Y:S04]  /*2320*/  LDG.E R19, desc[UR8][R6.64] ;  /* 0x0000000806137981 */ /* 0x000aa8000c1e1900 */
[----:B------:R0:W2:Y:S01]  /*2330*/  LDG.E R22, desc[UR8][R12.64] ;  /* 0x000000080c167981 */ /* 0x0000a2000c1e1900 */
[----:B-1----:R-:W-:-:S02]  /*2340*/  VIADD R20, R9, 0xfffffff1 ;  /* 0xfffffff109147836 */ /* 0x002fc40000000000 */
[----:B------:R-:W-:Y:S01]  /*2350*/  VIADD R9, R9, 0xfffffff0 ;  /* 0xfffffff009097836 */ /* 0x000fe20000000000 */
[----:B------:R-:W2:Y:S01]  /*2360*/  LDG.E R29, desc[UR8][R28.64] ;  /* 0x000000081c1d7981 */ /* 0x000ea2000c1e1900 */
[----:B-----5:R-:W-:-:S04]  /*2370*/  IMAD.WIDE.U32 R6, R20, 0x4, R14 ;  /* 0x0000000414067825 */ /* 0x020fc800078e000e */
[----:B0-----:R-:W-:-:S06]  /*2380*/  IMAD.WIDE.U32 R12, R9, 0x4, R14 ;  /* 0x00000004090c7825 */ /* 0x001fcc00078e000e */
[----:B------:R-:W5:Y:S01]  /*2390*/  LDG.E R13, desc[UR8][R12.64] ;  /* 0x000000080c0d7981 */ /* 0x000f62000c1e1900 */
[----:B---3--:R-:W-:-:S03]  /*23a0*/  FSETP.GT.AND P0, PT, R18, R4, PT ;  /* 0x000000041200720b */ /* 0x008fc60003f04000 */
[----:B------:R-:W3:Y:S01]  /*23b0*/  LDG.E R18, desc[UR8][R6.64] ;  /* 0x0000000806127981 */ /* 0x000ee2000c1e1900 */
[----:B------:R-:W-:Y:S01]  /*23c0*/  @!P3 SEL R26, R24, R10, P2 ;  /* 0x0000000a181ab207 */ /* 0x000fe20001000000 */
[----:B------:R-:W-:-:S04]  /*23d0*/  UIADD3 UR4, UPT, UPT, UR4, 0x10, URZ ;  /* 0x0000001004047890 */ /* 0x000fc8000fffe0ff */
[----:B------:R-:W-:Y:S01]  /*23e0*/  UISETP.NE.AND UP1, UPT, UR4, UR6, UPT ;  /* 0x000000060400728c */ /* 0x000fe2000bf25270 */
[-C--:B----4-:R-:W-:Y:S02]  /*23f0*/  FSETP.GT.AND P1, PT, R21, R4.reuse, PT ;  /* 0x000000041500720b */ /* 0x090fe40003f24000 */
[----:B--2---:R-:W-:-:S04]  /*2400*/  FSETP.GT.AND P3, PT, R23, R4, PT ;  /* 0x000000041700720b */ /* 0x004fc80003f64000 */
[----:B------:R-:W-:Y:S02]  /*2410*/  @!P0 SEL R16, R25, R26, P3 ;  /* 0x0000001a19108207 */ /* 0x000fe40001800000 */
[-C--:B------:R-:W-:Y:S02]  /*2420*/  FSETP.GT.AND P0, PT, R19, R4.reuse, PT ;  /* 0x000000041300720b */ /* 0x080fe40003f04000 */
[----:B------:R-:W-:-:S03]  /*2430*/  FSETP.GT.AND P2, PT, R22, R4, PT ;  /* 0x000000041600720b */ /* 0x000fc60003f44000 */
[----:B------:R-:W-:Y:S02]  /*2440*/  @!P1 SEL R11, R17, R16, P0 ;  /* 0x00000010110b9207 */ /* 0x000fe40000000000 */
[----:B------:R-:W-:-:S08]  /*2450*/  FSETP.GT.AND P0, PT, R29, R4, PT ;  /* 0x000000041d00720b */ /* 0x000fd00003f04000 */
[----:B------:R-:W-:Y:S02]  /*2460*/  @!P2 SEL R27, R8, R11, P0 ;  /* 0x0000000b081ba207 */ /* 0x000fe40000000000 */
[-C--:B-----5:R-:W-:Y:S02]  /*2470*/  FSETP.GT.AND P1, PT, R13, R4.reuse, PT ;  /* 0x000000040d00720b */ /* 0x0a0fe40003f24000 */
[----:B---3--:R-:W-:-:S04]  /*2480*/  FSETP.GT.AND P0, PT, R18, R4, PT ;  /* 0x000000041200720b */ /* 0x008fc80003f04000 */
[----:B------:R-:W-:-:S04]  /*2490*/  SEL R6, R20, R27, P0 ;  /* 0x0000001b14067207 */ /* 0x000fc80000000000 */
[----:B------:R-:W-:Y:S01]  /*24a0*/  SEL R6, R9, R6, P1 ;  /* 0x0000000609067207 */ /* 0x000fe20000800000 */
[----:B------:R-:W-:Y:S06]  /*24b0*/  BRA.U UP1, `(.L_x_33) ;  /* 0xfffffff901d07547 */ /* 0x000fec000b83ffff */
.L_x_32:
[----:B------:R-:W-:Y:S05]  /*24c0*/  BRA.U !UP0, `(.L_x_31) ;  /* 0x0000000508387547 */ /* 0x000fea000b800000 */
[----:B------:R-:W-:Y:S02]  /*24d0*/  UISETP.GE.U32.AND UP0, UPT, UR5, 0x8, UPT ;  /* 0x000000080500788c */ /* 0x000fe4000bf06070 */
[----:B------:R-:W-:-:S04]  /*24e0*/  ULOP3.LUT UR4, UR11, 0x7, URZ, 0xc0, !UPT ;  /* 0x000000070b047892 */ /* 0x000fc8000f8ec0ff */
[----:B------:R-:W-:-:S03]  /*24f0*/  UISETP.NE.AND UP1, UPT, UR4, URZ, UPT ;  /* 0x000000ff0400728c */ /* 0x000fc6000bf25270 */
[----:B------:R-:W-:Y:S08]  /*2500*/  BRA.U !UP0, `(.L_x_34) ;  /* 0x0000000108987547 */ /* 0x000ff0000b800000 */
[----:B------:R-:W1:Y:S01]  /*2510*/  LDC.64 R10, c[0x0][0x3c0] ;  /* 0x0000f000ff0a7b82 */ /* 0x000e620000000a00 */
[C---:B------:R-:W-:Y:S01]  /*2520*/  IADD3 R8, PT, PT, R9.reuse, -0x2, RZ ;  /* 0xfffffffe09087810 */ /* 0x040fe20007ffe0ff */
[C---:B------:R-:W-:Y:S01]  /*2530*/  VIADD R27, R9.reuse, 0xfffffffc ;  /* 0xfffffffc091b7836 */ /* 0x040fe20000000000 */
[C---:B------:R-:W-:Y:S01]  /*2540*/  IADD3 R7, PT, PT, R9.reuse, -0x6, RZ ;  /* 0xfffffffa09077810 */ /* 0x040fe20007ffe0ff */
[C---:B------:R-:W-:Y:S02]  /*2550*/  VIADD R24, R9.reuse, 0xffffffff ;  /* 0xffffffff09187836 */ /* 0x040fe40000000000 */
[C---:B------:R-:W-:Y:S01]  /*2560*/  VIADD R29, R9.reuse, 0xfffffffd ;  /* 0xfffffffd091d7836 */ /* 0x040fe20000000000 */
[----:B------:R-:W-:Y:S01]  /*2570*/  IADD3 R26, PT, PT, R9, -0x5, RZ ;  /* 0xfffffffb091a7810 */ /* 0x000fe20007ffe0ff */
[----:B-1----:R-:W-:-:S04]  /*2580*/  IMAD.WIDE.U32 R16, R8, 0x4, R10 ;  /* 0x0000000408107825 */ /* 0x002fc800078e000a */
[--C-:B------:R-:W-:Y:S01]  /*2590*/  IMAD.WIDE.U32 R18, R27, 0x4, R10.reuse ;  /* 0x000000041b127825 */ /* 0x100fe200078e000a */
[----:B------:R1:W2:Y:S03]  /*25a0*/  LDG.E R25, desc[UR8][R16.64] ;  /* 0x0000000810197981 */ /* 0x0002a6000c1e1900 */
[--C-:B------:R-:W-:Y:S02]  /*25b0*/  IMAD.WIDE.U32 R12, R24, 0x4, R10.reuse ;  /* 0x00000004180c7825 */ /* 0x100fe400078e000a */
[----:B------:R-:W3:Y:S02]  /*25c0*/  LDG.E R19, desc[UR8][R18.64] ;  /* 0x0000000812137981 */ /* 0x000ee4000c1e1900 */
[--C-:B------:R-:W-:Y:S02]  /*25d0*/  IMAD.WIDE.U32 R14, R7, 0x4, R10.reuse ;  /* 0x00000004070e7825 */ /* 0x100fe400078e000a */
[----:B------:R-:W4:Y:S02]  /*25e0*/  LDG.E R13, desc[UR8][R12.64] ;  /* 0x000000080c0d7981 */ /* 0x000f24000c1e1900 */
[----:B------:R-:W-:-:S02]  /*25f0*/  IMAD.WIDE.U32 R20, R29, 0x4, R10 ;  /* 0x000000041d147825 */ /* 0x000fc400078e000a */
[----:B------:R-:W5:Y:S02]  /*2600*/  LDG.E R15, desc[UR8][R14.64] ;  /* 0x000000080e0f7981 */ /* 0x000f64000c1e1900 */
[C---:B------:R-:W-:Y:S02]  /*2610*/  VIADD R28, R9.reuse, 0xfffffff9 ;  /* 0xfffffff9091c7836 */ /* 0x040fe40000000000 */
[--C-:B------:R-:W-:Y:S01]  /*2620*/  IMAD.WIDE.U32 R22, R26, 0x4, R10.reuse ;  /* 0x000000041a167825 */ /* 0x100fe200078e000a */
[----:B------:R-:W5:Y:S01]  /*2630*/  LDG.E R21, desc[UR8][R20.64] ;  /* 0x0000000814157981 */ /* 0x000f62000c1e1900 */
[----:B------:R-:W-:Y:S02]  /*2640*/  IADD3 R9, PT, PT, R9, -0x8, RZ ;  /* 0xfffffff809097810 */ /* 0x000fe40007ffe0ff */
[--C-:B-1----:R-:W-:Y:S02]  /*2650*/  IMAD.WIDE.U32 R16, R28, 0x4, R10.reuse ;  /* 0x000000041c107825 */ /* 0x102fe400078e000a */
[----:B------:R-:W5:Y:S02]  /*2660*/  LDG.E R23, desc[UR8][R22.64] ;  /* 0x0000000816177981 */ /* 0x000f64000c1e1900 */
[----:B------:R-:W-:-:S02]  /*2670*/  IMAD.WIDE.U32 R10, R9, 0x4, R10 ;  /* 0x00000004090a7825 */ /* 0x000fc400078e000a */
[----:B------:R-:W5:Y:S04]  /*2680*/  LDG.E R17, desc[UR8][R16.64] ;  /* 0x0000000810117981 */ /* 0x000f68000c1e1900 */
[----:B------:R-:W5:Y:S01]  /*2690*/  LDG.E R11, desc[UR8][R10.64] ;  /* 0x000000080a0b7981 */ /* 0x000f62000c1e1900 */
[-C--:B--2---:R-:W-:Y:S02]  /*26a0*/  FSETP.GT.AND P3, PT, R25, R4.reuse, PT ;  /* 0x000000041900720b */ /* 0x084fe40003f64000 */
[-C--:B---3--:R-:W-:Y:S02]  /*26b0*/  FSETP.GT.AND P1, PT, R19, R4.reuse, PT ;  /* 0x000000041300720b */ /* 0x088fe40003f24000 */
[-C--:B----4-:R-:W-:Y:S02]  /*26c0*/  FSETP.GT.AND P2, PT, R13, R4.reuse, PT ;  /* 0x000000040d00720b */ /* 0x090fe40003f44000 */
[----:B-----5:R-:W-:-:S07]  /*26d0*/  FSETP.GT.AND P0, PT, R15, R4, PT ;  /* 0x000000040f00720b */ /* 0x020fce0003f04000 */
[----:B------:R-:W-:Y:S02]  /*26e0*/  @!P3 SEL R8, R24, R6, P2 ;  /* 0x000000061808b207 */ /* 0x000fe40001000000 */
[----:B------:R-:W-:-:S04]  /*26f0*/  FSETP.GT.AND P2, PT, R21, R4, PT ;  /* 0x000000041500720b */ /* 0x000fc80003f44000 */
[----:B------:R-:W-:Y:S02]  /*2700*/  @!P1 SEL R27, R29, R8, P2 ;  /* 0x000000081d1b9207 */ /* 0x000fe40001000000 */
[-C--:B------:R-:W-:Y:S02]  /*2710*/  FSETP.GT.AND P1, PT, R23, R4.reuse, PT ;  /* 0x000000041700720b */ /* 0x080fe40003f24000 */
[-C--:B------:R-:W-:Y:S02]  /*2720*/  FSETP.GT.AND P2, PT, R17, R4.reuse, PT ;  /* 0x000000041100720b */ /* 0x080fe40003f44000 */
[----:B------:R-:W-:Y:S02]  /*2730*/  @!P0 SEL R7, R26, R27, P1 ;  /* 0x0000001b1a078207 */ /* 0x000fe40000800000 */
[----:B------:R-:W-:Y:S02]  /*2740*/  FSETP.GT.AND P0, PT, R11, R4, PT ;  /* 0x000000040b00720b */ /* 0x000fe40003f04000 */
[----:B------:R-:W-:-:S04]  /*2750*/  SEL R6, R28, R7, P2 ;  /* 0x000000071c067207 */ /* 0x000fc80001000000 */
[----:B------:R-:W-:-:S07]  /*2760*/  SEL R6, R9, R6, P0 ;  /* 0x0000000609067207 */ /* 0x000fce0000000000 */
.L_x_34:
        /* <DEDUP_REMOVED lines=8> */
[C---:B------:R-:W-:Y:S01]  /*27f0*/  VIADD R8, R9.reuse, 0xfffffffd ;  /* 0xfffffffd09087836 */ /* 0x040fe20000000000 */
[----:B------:R-:W-:Y:S01]  /*2800*/  IADD3 R9, PT, PT, R9, -0x4, RZ ;  /* 0xfffffffc09097810 */ /* 0x000fe20007ffe0ff */
        /* <DEDUP_REMOVED lines=8> */
[----:B--2---:R-:W-:-:S02]  /*2890*/  FSETP.GT.AND P1, PT, R17, R4, PT ;  /* 0x000000041100720b */ /* 0x004fc40003f24000 */
[-C--:B---3--:R-:W-:Y:S02]  /*28a0*/  FSETP.GT.AND P0, PT, R15, R4.reuse, PT ;  /* 0x000000040f00720b */ /* 0x088fe40003f04000 */
[----:B----4-:R-:W-:-:S09]  /*28b0*/  FSETP.GT.AND P2, PT, R13, R4, PT ;  /* 0x000000040d00720b */ /* 0x010fd20003f44000 */
[----:B------:R-:W-:Y:S02]  /*28c0*/  @!P1 SEL R19, R7, R6, P0 ;  /* 0x0000000607139207 */ /* 0x000fe40000000000 */
[----:B-----5:R-:W-:Y:S02]  /*28d0*/  FSETP.GT.AND P0, PT, R11, R4, PT ;  /* 0x000000040b00720b */ /* 0x020fe40003f04000 */
[----:B------:R-:W-:-:S04]  /*28e0*/  SEL R6, R8, R19, P2 ;  /* 0x0000001308067207 */ /* 0x000fc80001000000 */
[----:B------:R-:W-:-:S07]  /*28f0*/  SEL R6, R9, R6, P0 ;  /* 0x0000000609067207 */ /* 0x000fce0000000000 */
.L_x_35:
[----:B------:R-:W-:Y:S05]  /*2900*/  BRA.U !UP1, `(.L_x_31) ;  /* 0x0000000109287547 */ /* 0x000fea000b800000 */
[----:B------:R-:W1:Y:S01]  /*2910*/  LDC.64 R10, c[0x0][0x3c0] ;  /* 0x0000f000ff0a7b82 */ /* 0x000e620000000a00 */
[----:B------:R-:W-:-:S05]  /*2920*/  UMOV UR4, URZ ;  /* 0x000000ff00047c82 */ /* 0x000fca0008000000 */
.L_x_36:
[----:B------:R-:W-:-:S04]  /*2930*/  VIADD R9, R9, 0xffffffff ;  /* 0xffffffff09097836 */ /* 0x000fc80000000000 */
[----:B-1----:R-:W-:-:S06]  /*2940*/  IMAD.WIDE.U32 R12, R9, 0x4, R10 ;  /* 0x00000004090c7825 */ /* 0x002fcc00078e000a */
[----:B------:R-:W2:Y:S01]  /*2950*/  LDG.E R13, desc[UR8][R12.64] ;  /* 0x000000080c0d7981 */ /* 0x000ea2000c1e1900 */
[----:B------:R-:W-:-:S04]  /*2960*/  UIADD3 UR4, UPT, UPT, UR4, 0x1, URZ ;  /* 0x0000000104047890 */ /* 0x000fc8000fffe0ff */
[----:B------:R-:W-:Y:S01]  /*2970*/  UISETP.NE.AND UP0, UPT, UR4, UR5, UPT ;  /* 0x000000050400728c */ /* 0x000fe2000bf05270 */
[----:B--2---:R-:W-:-:S04]  /*2980*/  FSETP.GT.AND P0, PT, R13, R4, PT ;  /* 0x000000040d00720b */ /* 0x004fc80003f04000 */
[----:B------:R-:W-:-:S04]  /*2990*/  SEL R6, R9, R6, P0 ;  /* 0x0000000609067207 */ /* 0x000fc80000000000 */
[----:B------:R-:W-:Y:S05]  /*29a0*/  BRA.U UP0, `(.L_x_36) ;  /* 0xfffffffd00e07547 */ /* 0x000fea000b83ffff */
.L_x_31:
[----:B------:R-:W1:Y:S01]  /*29b0*/  LDC R4, c[0x0][0x3a8] ;  /* 0x0000ea00ff047b82 */ /* 0x000e620000000800 */
[----:B------:R-:W-:Y:S01]  /*29c0*/  IABS R12, R0 ;  /* 0x00000000000c7213 */ /* 0x000fe20000000000 */
[----:B------:R-:W2:Y:S01]  /*29d0*/  LDCU UR4, c[0x0][0x3ac] ;  /* 0x00007580ff0477ac */ /* 0x000ea20008000800 */
[----:B------:R-:W-:Y:S02]  /*29e0*/  IABS R13, R3 ;  /* 0x00000003000d7213 */ /* 0x000fe40000000000 */
[----:B0-----:R-:W-:Y:S01]  /*29f0*/  VIMNMX.U32 R2, PT, PT, R2, 0x1, !PT ;  /* 0x0000000102027848 */ /* 0x001fe20007fe0000 */
[----:B------:R-:W0:Y:S03]  /*2a00*/  LDCU.64 UR6, c[0x0][0x3d8] ;  /* 0x00007b00ff0677ac */ /* 0x000e260008000a00 */
[----:B------:R-:W-:-:S05]  /*2a10*/  IADD3 R2, PT, PT, R2, -0x1, RZ ;  /* 0xffffffff02027810 */ /* 0x000fca0007ffe0ff */
[----:B------:R-:W-:Y:S01]  /*2a20*/  IMAD R5, R2, UR10, R5 ;  /* 0x0000000a02057c24 */ /* 0x000fe2000f8e0205 */
[----:B--2---:R-:W-:Y:S01]  /*2a30*/  UIMAD UR4, UR4, UR10, URZ ;  /* 0x0000000a040472a4 */ /* 0x004fe2000f8e02ff */
[----:B-1----:R-:W-:-:S03]  /*2a40*/  IABS R10, R4 ;  /* 0x00000004000a7213 */ /* 0x002fc60000000000 */
[----:B------:R-:W-:Y:S01]  /*2a50*/  UIMAD UR4, UR4, UR11, URZ ;  /* 0x0000000b040472a4 */ /* 0x000fe2000f8e02ff */
[----:B------:R-:W1:Y:S08]  /*2a60*/  I2F.RP R7, R10 ;  /* 0x0000000a00077306 */ /* 0x000e700000209400 */
[----:B-1----:R-:W1:Y:S02]  /*2a70*/  MUFU.RCP R7, R7 ;  /* 0x0000000700077308 */ /* 0x002e640000001000 */
[----:B-1----:R-:W-:-:S06]  /*2a80*/  IADD3 R8, PT, PT, R7, 0xffffffe, RZ ;  /* 0x0ffffffe07087810 */ /* 0x002fcc0007ffe0ff */
[----:B------:R1:W2:Y:S02]  /*2a90*/  F2I.FTZ.U32.TRUNC.NTZ R9, R8 ;  /* 0x0000000800097305 */ /* 0x0002a4000021f000 */
[----:B-1----:R-:W-:Y:S02]  /*2aa0*/  HFMA2 R8, -RZ, RZ, 0, 0 ;  /* 0x00000000ff087431 */ /* 0x002fe400000001ff */
[----:B--2---:R-:W-:-:S04]  /*2ab0*/  IMAD.MOV R11, RZ, RZ, -R9 ;  /* 0x000000ffff0b7224 */ /* 0x004fc800078e0a09 */
[----:B------:R-:W-:-:S04]  /*2ac0*/  IMAD R11, R11, R10, RZ ;  /* 0x0000000a0b0b7224 */ /* 0x000fc800078e02ff */
[----:B------:R-:W-:-:S04]  /*2ad0*/  IMAD.HI.U32 R9, R9, R11, R8 ;  /* 0x0000000b09097227 */ /* 0x000fc800078e0008 */
[----:B------:R-:W-:Y:S01]  /*2ae0*/  IMAD.MOV.U32 R11, RZ, RZ, R12 ;  /* 0x000000ffff0b7224 */ /* 0x000fe200078e000c */
[----:B------:R-:W-:-:S03]  /*2af0*/  MOV R12, R13 ;  /* 0x0000000d000c7202 */ /* 0x000fc60000000f00 */
[----:B------:R-:W-:-:S04]  /*2b00*/  IMAD.HI.U32 R7, R9, R11, RZ ;  /* 0x0000000b09077227 */ /* 0x000fc800078e00ff */
[----:B------:R-:W-:-:S04]  /*2b10*/  IMAD.HI.U32 R9, R9, R12, RZ ;  /* 0x0000000c09097227 */ /* 0x000fc800078e00ff */
[----:B------:R-:W-:Y:S01]  /*2b20*/  IMAD.MOV R7, RZ, RZ, -R7 ;  /* 0x000000ffff077224 */ /* 0x000fe200078e0a07 */
[----:B------:R-:W-:-:S03]  /*2b30*/  IADD3 R9, PT, PT, -R9, RZ, RZ ;  /* 0x000000ff09097210 */ /* 0x000fc60007ffe1ff */
[C---:B------:R-:W-:Y:S02]  /*2b40*/  IMAD R7, R10.reuse, R7, R11 ;  /* 0x000000070a077224 */ /* 0x040fe400078e020b */
[C---:B------:R-:W-:Y:S02]  /*2b50*/  IMAD R8, R10.reuse, R9, R12 ;  /* 0x000000090a087224 */ /* 0x040fe400078e020c */
[----:B------:R-:W-:Y:S01]  /*2b60*/  IMAD.MOV.U32 R11, RZ, RZ, 0x3f800000 ;  /* 0x3f800000ff0b7424 */ /* 0x000fe200078e00ff */
[C---:B------:R-:W-:Y:S02]  /*2b70*/  ISETP.GT.U32.AND P0, PT, R10.reuse, R7, PT ;  /* 0x000000070a00720c */ /* 0x040fe40003f04070 */
[----:B------:R-:W-:-:S11]  /*2b80*/  ISETP.GT.U32.AND P1, PT, R10, R8, PT ;  /* 0x000000080a00720c */ /* 0x000fd60003f24070 */
[----:B------:R-:W-:Y:S01]  /*2b90*/  @!P0 IMAD.IADD R7, R7, 0x1, -R10 ;  /* 0x0000000107078824 */ /* 0x000fe200078e0a0a */
[----:B------:R-:W-:Y:S02]  /*2ba0*/  ISETP.GE.AND P0, PT, R0, RZ, PT ;  /* 0x000000ff0000720c */ /* 0x000fe40003f06270 */
[----:B------:R-:W-:Y:S02]  /*2bb0*/  @!P1 IADD3 R8, PT, PT, R8, -R10, RZ ;  /* 0x8000000a08089210 */ /* 0x000fe40007ffe0ff */
[C---:B------:R-:W-:Y:S02]  /*2bc0*/  ISETP.GT.U32.AND P2, PT, R10.reuse, R7, PT ;  /* 0x000000070a00720c */ /* 0x040fe40003f44070 */
[----:B------:R-:W-:Y:S02]  /*2bd0*/  ISETP.GT.U32.AND P3, PT, R10, R8, PT ;  /* 0x000000080a00720c */ /* 0x000fe40003f64070 */
[----:B------:R-:W-:-:S09]  /*2be0*/  ISETP.GE.AND P1, PT, R3, RZ, PT ;  /* 0x000000ff0300720c */ /* 0x000fd20003f26270 */
[----:B------:R-:W-:Y:S01]  /*2bf0*/  @!P2 IMAD.IADD R7, R7, 0x1, -R10 ;  /* 0x000000010707a824 */ /* 0x000fe200078e0a0a */
[----:B------:R-:W-:Y:S02]  /*2c00*/  ISETP.NE.AND P2, PT, R4, RZ, PT ;  /* 0x000000ff0400720c */ /* 0x000fe40003f45270 */
[----:B------:R-:W-:Y:S02]  /*2c10*/  @!P3 IADD3 R8, PT, PT, R8, -R10, RZ ;  /* 0x8000000a0808b210 */ /* 0x000fe40007ffe0ff */
[----:B------:R-:W-:-:S03]  /*2c20*/  @!P0 IADD3 R7, PT, PT, -R7, RZ, RZ ;  /* 0x000000ff07078210 */ /* 0x000fc60007ffe1ff */
[----:B------:R-:W-:Y:S01]  /*2c30*/  IMAD.MOV.U32 R9, RZ, RZ, R8 ;  /* 0x000000ffff097224 */ /* 0x000fe200078e0008 */
[----:B------:R-:W-:-:S03]  /*2c40*/  LOP3.LUT R8, RZ, R4, RZ, 0x33, !PT ;  /* 0x00000004ff087212 */ /* 0x000fc600078e33ff */
[----:B------:R-:W-:Y:S01]  /*2c50*/  @!P1 IMAD.MOV R9, RZ, RZ, -R9 ;  /* 0x000000ffff099224 */ /* 0x000fe200078e0a09 */
[----:B------:R-:W-:-:S04]  /*2c60*/  SEL R7, R8, R7, !P2 ;  /* 0x0000000708077207 */ /* 0x000fc80005000000 */
[----:B------:R-:W-:Y:S01]  /*2c70*/  SEL R9, R8, R9, !P2 ;  /* 0x0000000908097207 */ /* 0x000fe20005000000 */
[----:B------:R-:W-:-:S04]  /*2c80*/  IMAD R8, R5, UR11, R6 ;  /* 0x0000000b05087c24 */ /* 0x000fc8000f8e0206 */
[----:B------:R-:W-:Y:S01]  /*2c90*/  IMAD R9, R9, R4, R7 ;  /* 0x0000000409097224 */ /* 0x000fe200078e0207 */
[----:B------:R-:W-:-:S03]  /*2ca0*/  SHF.R.S32.HI R2, RZ, 0x1f, R8 ;  /* 0x0000001fff027819 */ /* 0x000fc60000011408 */
[----:B------:R-:W-:-:S05]  /*2cb0*/  IMAD R9, R9, UR4, RZ ;  /* 0x0000000409097c24 */ /* 0x000fca000f8e02ff */
[----:B------:R-:W-:-:S04]  /*2cc0*/  IADD3 R4, P0, PT, R8, R9, RZ ;  /* 0x0000000908047210 */ /* 0x000fc80007f1e0ff */
[----:B------:R-:W-:Y:S02]  /*2cd0*/  LEA.HI.X.SX32 R5, R9, R2, 0x1, P0 ;  /* 0x0000000209057211 */ /* 0x000fe400000f0eff */
[C---:B0-----:R-:W-:Y:S01]  /*2ce0*/  LEA R6, P0, R4.reuse, UR6, 0x2 ;  /* 0x0000000604067c11 */ /* 0x041fe2000f8010ff */
[----:B------:R-:W0:Y:S03]  /*2cf0*/  LDCU UR6, c[0x0][0x3a0] ;  /* 0x00007400ff0677ac */ /* 0x000e260008000800 */
[----:B------:R-:W-:-:S05]  /*2d00*/  LEA.HI.X R7, R4, UR7, R5, 0x2, P0 ;  /* 0x0000000704077c11 */ /* 0x000fca00080f1405 */
[----:B------:R1:W-:Y:S01]  /*2d10*/  REDG.E.ADD.F32.FTZ.RN.STRONG.GPU desc[UR8][R6.64], R11 ;  /* 0x0000000b060079a6 */ /* 0x0003e2000c12f308 */
[C---:B0-----:R-:W-:Y:S01]  /*2d20*/  VIADD R2, R3.reuse, UR6 ;  /* 0x0000000603027c36 */ /* 0x041fe20008000000 */
[----:B------:R-:W-:-:S04]  /*2d30*/  IADD3 R5, PT, PT, R3, -UR6, RZ ;  /* 0x8000000603057c10 */ /* 0x000fc8000fffe0ff */
[----:B------:R-:W-:-:S13]  /*2d40*/  ISETP.GT.AND P0, PT, R5, R2, PT ;  /* 0x000000020500720c */ /* 0x000fda0003f04270 */
[----:B-1----:R-:W-:Y:S05]  /*2d50*/  @P0 EXIT ;  /* 0x000000000000094d */ /* 0x002fea0003800000 */
[----:B------:R-:W0:Y:S01]  /*2d60*/  LDCU UR7, c[0x0][0x3e8] ;  /* 0x00007d00ff0777ac */ /* 0x000e220008000800 */
[----:B------:R-:W1:Y:S01]  /*2d70*/  LDC.64 R14, c[0x0][0x388] ;  /* 0x0000e200ff0e7b82 */ /* 0x000e620000000a00 */
[----:B------:R-:W-:Y:S01]  /*2d80*/  IADD3 R9, PT, PT, R8, R9, RZ ;  /* 0x0000000908097210 */ /* 0x000fe20007ffe0ff */
[----:B------:R-:W-:Y:S01]  /*2d90*/  USHF.L.U32 UR5, UR6, 0x1, URZ ;  /* 0x0000000106057899 */ /* 0x000fe200080006ff */
[----:B------:R-:W-:Y:S02]  /*2da0*/  MOV R21, RZ ;  /* 0x000000ff00157202 */ /* 0x000fe40000000f00 */
[----:B------:R-:W-:Y:S01]  /*2db0*/  MOV R8, RZ ;  /* 0x000000ff00087202 */ /* 0x000fe20000000f00 */
[----:B------:R-:W-:-:S04]  /*2dc0*/  UIMAD UR4, UR5, UR5, UR5 ;  /* 0x00000005050472a4 */ /* 0x000fc8000f8e0205 */
[----:B------:R-:W-:Y:S01]  /*2dd0*/  UIADD3 UR4, UPT, UPT, UR5, 0x1, UR4 ;  /* 0x0000000105047890 */ /* 0x000fe2000fffe004 */
[----:B0-----:R-:W-:-:S05]  /*2de0*/  IMAD R7, R3, UR7, R0 ;  /* 0x0000000703077c24 */ /* 0x001fca000f8e0200 */
[----:B------:R-:W-:Y:S02]  /*2df0*/  IMAD R3, R9, UR4, RZ ;  /* 0x0000000409037c24 */ /* 0x000fe4000f8e02ff */
[----:B------:R-:W-:Y:S02]  /*2e00*/  VIADD R0, R0, -UR6 ;  /* 0x8000000600007c36 */ /* 0x000fe40008000000 */
[----:B------:R-:W-:Y:S01]  /*2e10*/  IMAD R4, R3, UR4, RZ ;  /* 0x0000000403047c24 */ /* 0x000fe2000f8e02ff */
[----:B------:R-:W-:Y:S01]  /*2e20*/  SHF.R.S32.HI R9, RZ, 0x1f, R3 ;  /* 0x0000001fff097819 */ /* 0x000fe20000011403 */
[----:B-1----:R-:W-:-:S03]  /*2e30*/  IMAD.WIDE R14, R7, 0x4, R14 ;  /* 0x00000004070e7825 */ /* 0x002fc600078e020e */
[----:B------:R-:W-:Y:S01]  /*2e40*/  SHF.R.S32.HI R10, RZ, 0x1f, R4 ;  /* 0x0000001fff0a7819 */ /* 0x000fe20000011404 */
[----:B------:R-:W-:-:S07]  /*2e50*/  IMAD.MOV.U32 R7, RZ, RZ, R5 ;  /* 0x000000ffff077224 */ /* 0x000fce00078e0005 */
.L_x_46:
[----:B------:R-:W0:Y:S01]  /*2e60*/  S2R R11, SR_TID.X ;  /* 0x00000000000b7919 */ /* 0x000e220000002100 */
[----:B------:R-:W0:Y:S01]  /*2e70*/  S2UR UR4, SR_CTAID.X ;  /* 0x00000000000479c3 */ /* 0x000e220000002500 */
[----:B------:R-:W1:Y:S01]  /*2e80*/  LDCU UR6, c[0x0][0x3a0] ;  /* 0x00007400ff0677ac */ /* 0x000e620008000800 */
[----:B------:R-:W-:Y:S06]  /*2e90*/  BSSY.RECONVERGENT B0, `(.L_x_37) ;  /* 0x000008d000007945 */ /* 0x000fec0003800200 */
[----:B------:R-:W0:Y:S02]  /*2ea0*/  LDC R6, c[0x0][0x360] ;  /* 0x0000d800ff067b82 */ /* 0x000e240000000800 */
[----:B0-----:R-:W-:-:S04]  /*2eb0*/  IMAD R6, R6, UR4, R11 ;  /* 0x0000000406067c24 */ /* 0x001fc8000f8e020b */
[----:B-1----:R-:W-:-:S05]  /*2ec0*/  VIADD R11, R6, UR6 ;  /* 0x00000006060b7c36 */ /* 0x002fca0008000000 */
[----:B------:R-:W-:-:S13]  /*2ed0*/  ISETP.GT.AND P0, PT, R0, R11, PT ;  /* 0x0000000b0000720c */ /* 0x000fda0003f04270 */
[----:B------:R-:W-:Y:S05]  /*2ee0*/  @P0 BRA `(.L_x_38) ;  /* 0x00000008001c0947 */ /* 0x000fea0003800000 */
[----:B------:R-:W-:-:S07]  /*2ef0*/  MOV R12, R0 ;  /* 0x00000000000c7202 */ /* 0x000fce0000000f00 */
.L_x_45:
[----:B------:R-:W0:Y:S01]  /*2f00*/  LDC.64 R16, c[0x0][0x380] ;  /* 0x0000e000ff107b82 */ /* 0x000e220000000a00 */
[----:B------:R-:W1:Y:S02]  /*2f10*/  LDCU UR4, c[0x0][0x3e8] ;  /* 0x00007d00ff0477ac */ /* 0x000e640008000800 */
[----:B-1----:R-:W-:-:S04]  /*2f20*/  IMAD R11, R7, UR4, R12 ;  /* 0x00000004070b7c24 */ /* 0x002fc8000f8e020c */
[----:B0-----:R-:W-:-:S05]  /*2f30*/  IMAD.WIDE R16, R11, 0x4, R16 ;  /* 0x000000040b107825 */ /* 0x001fca00078e0210 */
[----:B------:R0:W5:Y:S01]  /*2f40*/  LDG.E R11, desc[UR8][R16.64] ;  /* 0x00000008100b7981 */ /* 0x000162000c1e1900 */
[----:B------:R-:W-:Y:S01]  /*2f50*/  BSSY.RECONVERGENT B1, `(.L_x_39) ;  /* 0x000006f000017945 */ /* 0x000fe20003800200 */
[----:B------:R-:W-:-:S07]  /*2f60*/  IMAD.MOV.U32 R13, RZ, RZ, R5 ;  /* 0x000000ffff0d7224 */ /* 0x000fce00078e0005 */
.L_x_44:
[----:B------:R-:W-:Y:S01]  /*2f70*/  UISETP.GE.U32.AND UP0, UPT, UR5, 0x7, UPT ;  /* 0x000000070500788c */ /* 0x000fe2000bf06070 */
[----:B------:R-:W-:-:S08]  /*2f80*/  MOV R6, R0 ;  /* 0x0000000000067202 */ /* 0x000fd00000000f00 */
[----:B-1----:R-:W-:Y:S05]  /*2f90*/  BRA.U !UP0, `(.L_x_40) ;  /* 0x0000000108b07547 */ /* 0x002fea000b800000 */
[----:B------:R-:W1:Y:S01]  /*2fa0*/  LDCU UR6, c[0x0][0x3e8] ;  /* 0x00007d00ff0677ac */ /* 0x000e620008000800 */
[----:B------:R-:W-:Y:S01]  /*2fb0*/  IMAD.MOV.U32 R6, RZ, RZ, R0 ;  /* 0x000000ffff067224 */ /* 0x000fe200078e0000 */
[----:B------:R-:W-:-:S04]  /*2fc0*/  UIADD3 UR4, UPT, UPT, UR5, 0x1, URZ ;  /* 0x0000000105047890 */ /* 0x000fc8000fffe0ff */
[----:B------:R-:W-:-:S04]  /*2fd0*/  ULOP3.LUT UR4, UR4, 0xfffffff8, URZ, 0xc0, !UPT ;  /* 0xfffffff804047892 */ /* 0x000fc8000f8ec0ff */
[----:B------:R-:W-:Y:S01]  /*2fe0*/  UIADD3 UR4, UPT, UPT, -UR4, URZ, URZ ;  /* 0x000000ff04047290 */ /* 0x000fe2000fffe1ff */
[----:B-1----:R-:W-:-:S05]  /*2ff0*/  IMAD R23, R13, UR6, R0 ;  /* 0x000000060d177c24 */ /* 0x002fca000f8e0200 */
[----:B------:R-:W-:-:S07]  /*3000*/  MOV R20, UR4 ;  /* 0x0000000400147c02 */ /* 0x000fce0008000f00 */
.L_x_41:
[----:B0-----:R-:W0:Y:S01]  /*3010*/  LDC.64 R16, c[0x0][0x380] ;  /* 0x0000e000ff107b82 */ /* 0x001e220000000a00 */
[----:B------:R-:W1:Y:S01]  /*3020*/  LDCU.64 UR6, c[0x0][0x3c8] ;  /* 0x00007900ff0677ac */ /* 0x000e620008000a00 */
[----:B0-----:R-:W-:-:S05]  /*3030*/  IMAD.WIDE R16, R23, 0x4, R16 ;  /* 0x0000000417107825 */ /* 0x001fca00078e0210 */
[----:B---3--:R-:W2:Y:S01]  /*3040*/  LDG.E R22, desc[UR8][R16.64] ;  /* 0x0000000810167981 */ /* 0x008ea2000c1e1900 */
[----:B------:R-:W-:-:S04]  /*3050*/  IADD3 R19, P0, PT, R4, R21, RZ ;  /* 0x0000001504137210 */ /* 0x000fc80007f1e0ff */
[----:B------:R-:W-:Y:S02]  /*3060*/  LEA.HI.X.SX32 R24, R21, R10, 0x1, P0 ;  /* 0x0000000a15187211 */ /* 0x000fe400000f0eff */
[----:B-1----:R-:W-:-:S04]  /*3070*/  LEA R18, P0, R19, UR6, 0x2 ;  /* 0x0000000613127c11 */ /* 0x002fc8000f8010ff */
[----:B------:R-:W-:Y:S01]  /*3080*/  LEA.HI.X R19, R19, UR7, R24, 0x2, P0 ;  /* 0x0000000713137c11 */ /* 0x000fe200080f1418 */
[----:B--2--5:R-:W-:-:S05]  /*3090*/  FMUL R25, R11, R22 ;  /* 0x000000160b197220 */ /* 0x024fca0000400000 */
[----:B------:R0:W-:Y:S04]  /*30a0*/  REDG.E.ADD.F32.FTZ.RN.STRONG.GPU desc[UR8][R18.64], R25 ;  /* 0x00000019120079a6 */ /* 0x0001e8000c12f308 */
[----:B------:R-:W2:Y:S02]  /*30b0*/  LDG.E R22, desc[UR8][R16.64+0x4] ;  /* 0x0000040810167981 */ /* 0x000ea4000c1e1900 */
[----:B--2---:R-:W-:-:S05]  /*30c0*/  FMUL R27, R11, R22 ;  /* 0x000000160b1b7220 */ /* 0x004fca0000400000 */
[----:B------:R1:W-:Y:S04]  /*30d0*/  REDG.E.ADD.F32.FTZ.RN.STRONG.GPU desc[UR8][R18.64+0x4], R27 ;  /* 0x0000041b120079a6 */ /* 0x0003e8000c12f308 */
[----:B------:R-:W2:Y:S02]  /*30e0*/  LDG.E R22, desc[UR8][R16.64+0x8] ;  /* 0x0000080810167981 */ /* 0x000ea4000c1e1900 */
[----:B--2---:R-:W-:-:S05]  /*30f0*/  FMUL R29, R11, R22 ;  /* 0x000000160b1d7220 */ /* 0x004fca0000400000 */
[----:B------:R2:W-:Y:S04]  /*3100*/  REDG.E.ADD.F32.FTZ.RN.STRONG.GPU desc[UR8][R18.64+0x8], R29 ;  /* 0x0000081d120079a6 */ /* 0x0005e8000c12f308 */
[----:B------:R-:W3:Y:S02]  /*3110*/  LDG.E R22, desc[UR8][R16.64+0xc] ;  /* 0x00000c0810167981 */ /* 0x000ee4000c1e1900 */
[----:B---3--:R-:W-:-:S05]  /*3120*/  FMUL R22, R11, R22 ;  /* 0x000000160b167220 */ /* 0x008fca0000400000 */
[----:B------:R3:W-:Y:S04]  /*3130*/  REDG.E.ADD.F32.FTZ.RN.STRONG.GPU desc[UR8][R18.64+0xc], R22 ;  /* 0x00000c16120079a6 */ /* 0x0007e8000c12f308 */
[----:B------:R-:W0:Y:S02]  /*3140*/  LDG.E R24, desc[UR8][R16.64+0x10] ;  /* 0x0000100810187981 */ /* 0x000e24000c1e1900 */
[----:B0-----:R-:W-:-:S05]  /*3150*/  FMUL R25, R11, R24 ;  /* 0x000000180b197220 */ /* 0x001fca0000400000 */
[----:B------:R3:W-:Y:S04]  /*3160*/  REDG.E.ADD.F32.FTZ.RN.STRONG.GPU desc[UR8][R18.64+0x10], R25 ;  /* 0x00001019120079a6 */ /* 0x0007e8000c12f308 */
[----:B------:R-:W1:Y:S02]  /*3170*/  LDG.E R24, desc[UR8][R16.64+0x14] ;  /* 0x0000140810187981 */ /* 0x000e64000c1e1900 */
[----:B-1----:R-:W-:-:S05]  /*3180*/  FMUL R27, R11, R24 ;  /* 0x000000180b1b7220 */ /* 0x002fca0000400000 */
[----:B------:R3:W-:Y:S04]  /*3190*/  REDG.E.ADD.F32.FTZ.RN.STRONG.GPU desc[UR8][R18.64+0x14], R27 ;  /* 0x0000141b120079a6 */ /* 0x0007e8000c12f308 */
[----:B------:R-:W2:Y:S01]  /*31a0*/  LDG.E R24, desc[UR8][R16.64+0x18] ;  /* 0x0000180810187981 */ /* 0x000ea2000c1e1900 */
[----:B------:R-:W-:Y:S02]  /*31b0*/  VIADD R20, R20, 0x8 ;  /* 0x0000000814147836 */ /* 0x000fe40000000000 */
[----:B--2---:R-:W-:-:S05]  /*31c0*/  FMUL R29, R11, R24 ;  /* 0x000000180b1d7220 */ /* 0x004fca0000400000 */
[----:B------:R3:W-:Y:S04]  /*31d0*/  REDG.E.ADD.F32.FTZ.RN.STRONG.GPU desc[UR8][R18.64+0x18], R29 ;  /* 0x0000181d120079a6 */ /* 0x0007e8000c12f308 */
[----:B------:R-:W2:Y:S01]  /*31e0*/  LDG.E R24, desc[UR8][R16.64+0x1c] ;  /* 0x00001c0810187981 */ /* 0x000ea2000c1e1900 */
[----:B------:R-:W-:Y:S01]  /*31f0*/  ISETP.NE.AND P0, PT, R20, RZ, PT ;  /* 0x000000ff1400720c */ /* 0x000fe20003f05270 */
[----:B------:R-:W-:Y:S01]  /*3200*/  VIADD R21, R21, 0x8 ;  /* 0x0000000815157836 */ /* 0x000fe20000000000 */
[----:B------:R-:W-:Y:S02]  /*3210*/  IADD3 R6, PT, PT, R6, 0x8, RZ ;  /* 0x0000000806067810 */ /* 0x000fe40007ffe0ff */
[----:B------:R-:W-:Y:S01]  /*3220*/  IADD3 R23, PT, PT, R23, 0x8, RZ ;  /* 0x0000000817177810 */ /* 0x000fe20007ffe0ff */
[----:B--2---:R-:W-:-:S05]  /*3230*/  FMUL R24, R11, R24 ;  /* 0x000000180b187220 */ /* 0x004fca0000400000 */
[----:B------:R3:W-:Y:S03]  /*3240*/  REDG.E.ADD.F32.FTZ.RN.STRONG.GPU desc[UR8][R18.64+0x1c], R24 ;  /* 0x00001c18120079a6 */ /* 0x0007e6000c12f308 */
[----:B------:R-:W-:Y:S05]  /*3250*/  @P0 BRA `(.L_x_41) ;  /* 0xfffffffc006c0947 */ /* 0x000fea000383ffff */
.L_x_40:
[----:B------:R-:W1:Y:S01]  /*3260*/  LDC R20, c[0x0][0x3a0] ;  /* 0x0000e800ff147b82 */ /* 0x000e620000000800 */
[----:B------:R-:W-:-:S04]  /*3270*/  ULOP3.LUT UR4, UR5, 0x6, URZ, 0xc0, !UPT ;  /* 0x0000000605047892 */ /* 0x000fc8000f8ec0ff */
[----:B------:R-:W-:Y:S01]  /*3280*/  UISETP.GE.U32.AND UP0, UPT, UR4, 0x3, UPT ;  /* 0x000000030400788c */ /* 0x000fe2000bf06070 */
[----:B-1----:R-:W-:-:S08]  /*3290*/  LOP3.LUT P0, RZ, R20, 0x1, RZ, 0xc0, !PT ;  /* 0x0000000114ff7812 */ /* 0x002fd0000780c0ff */
[----:B------:R-:W-:Y:S05]  /*32a0*/  BRA.U !UP0, `(.L_x_42) ;  /* 0x00000001085c7547 */ /* 0x000fea000b800000 */
[----:B0-----:R-:W0:Y:S01]  /*32b0*/  LDC.64 R16, c[0x0][0x380] ;  /* 0x0000e000ff107b82 */ /* 0x001e220000000a00 */
[----:B------:R-:W3:Y:S01]  /*32c0*/  LDCU UR4, c[0x0][0x3e8] ;  /* 0x00007d00ff0477ac */ /* 0x000ee20008000800 */
[----:B------:R-:W1:Y:S01]  /*32d0*/  LDCU.64 UR6, c[0x0][0x3c8] ;  /* 0x00007900ff0677ac */ /* 0x000e620008000a00 */
[----:B---3--:R-:W-:-:S04]  /*32e0*/  IMAD R19, R13, UR4, R6 ;  /* 0x000000040d137c24 */ /* 0x008fc8000f8e0206 */
[----:B0-----:R-:W-:-:S05]  /*32f0*/  IMAD.WIDE R16, R19, 0x4, R16 ;  /* 0x0000000413107825 */ /* 0x001fca00078e0210 */
[----:B------:R-:W2:Y:S01]  /*3300*/  LDG.E R22, desc[UR8][R16.64] ;  /* 0x0000000810167981 */ /* 0x000ea2000c1e1900 */
        /* <DEDUP_REMOVED lines=12> */
[----:B------:R-:W2:Y:S02]  /*33d0*/  LDG.E R22, desc[UR8][R16.64+0xc] ;  /* 0x00000c0810167981 */ /* 0x000ea4000c1e1900 */
[----:B--2---:R-:W-:-:S05]  /*33e0*/  FMUL R29, R11, R22 ;  /* 0x000000160b1d7220 */ /* 0x004fca0000400000 */
[----:B------:R1:W-:Y:S01]  /*33f0*/  REDG.E.ADD.F32.FTZ.RN.STRONG.GPU desc[UR8][R18.64+0xc], R29 ;  /* 0x00000c1d120079a6 */ /* 0x0003e2000c12f308 */
[----:B------:R-:W-:Y:S01]  /*3400*/  VIADD R21, R21, 0x4 ;  /* 0x0000000415157836 */ /* 0x000fe20000000000 */
[----:B------:R-:W-:-:S07]  /*3410*/  IADD3 R6, PT, PT, R6, 0x4, RZ ;  /* 0x0000000406067810 */ /* 0x000fce0007ffe0ff */
.L_x_42:
[----:B------:R-:W-:Y:S05]  /*3420*/  @!P0 BRA `(.L_x_43) ;  /* 0x0000000000448947 */ /* 0x000fea0003800000 */
[----:B0-----:R-:W0:Y:S01]  /*3430*/  LDC.64 R16, c[0x0][0x380] ;  /* 0x0000e000ff107b82 */ /* 0x001e220000000a00 */
[----:B------:R-:W1:Y:S01]  /*3440*/  LDCU UR4, c[0x0][0x3e8] ;  /* 0x00007d00ff0477ac */ /* 0x000e620008000800 */
[----:B------:R-:W2:Y:S01]  /*3450*/  LDCU.64 UR6, c[0x0][0x3c8] ;  /* 0x00007900ff0677ac */ /* 0x000ea20008000a00 */
[----:B-1-3--:R-:W-:-:S04]  /*3460*/  IMAD R19, R13, UR4, R6 ;  /* 0x000000040d137c24 */ /* 0x00afc8000f8e0206 */
[----:B0-----:R-:W-:-:S05]  /*3470*/  IMAD.WIDE R16, R19, 0x4, R16 ;  /* 0x0000000413107825 */ /* 0x001fca00078e0210 */
[----:B------:R-:W3:Y:S01]  /*3480*/  LDG.E R22, desc[UR8][R16.64] ;  /* 0x0000000810167981 */ /* 0x000ee2000c1e1900 */
[----:B------:R-:W-:-:S04]  /*3490*/  IADD3 R19, P0, PT, R4, R21, RZ ;  /* 0x0000001504137210 */ /* 0x000fc80007f1e0ff */
[----:B------:R-:W-:Y:S02]  /*34a0*/  LEA.HI.X.SX32 R24, R21, R10, 0x1, P0 ;  /* 0x0000000a15187211 */ /* 0x000fe400000f0eff */
[----:B--2---:R-:W-:-:S04]  /*34b0*/  LEA R18, P0, R19, UR6, 0x2 ;  /* 0x0000000613127c11 */ /* 0x004fc8000f8010ff */
[----:B------:R-:W-:Y:S01]  /*34c0*/  LEA.HI.X R19, R19, UR7, R24, 0x2, P0 ;  /* 0x0000000713137c11 */ /* 0x000fe200080f1418 */
[----:B---3-5:R-:W-:-:S05]  /*34d0*/  FMUL R23, R11, R22 ;  /* 0x000000160b177220 */ /* 0x028fca0000400000 */
[----:B------:R2:W-:Y:S04]  /*34e0*/  REDG.E.ADD.F32.FTZ.RN.STRONG.GPU desc[UR8][R18.64], R23 ;  /* 0x00000017120079a6 */ /* 0x0005e8000c12f308 */
[----:B------:R-:W3:Y:S02]  /*34f0*/  LDG.E R22, desc[UR8][R16.64+0x4] ;  /* 0x0000040810167981 */ /* 0x000ee4000c1e1900 */
[----:B---3--:R-:W-:-:S05]  /*3500*/  FMUL R25, R11, R22 ;  /* 0x000000160b197220 */ /* 0x008fca0000400000 */
[----:B------:R2:W-:Y:S01]  /*3510*/  REDG.E.ADD.F32.FTZ.RN.STRONG.GPU desc[UR8][R18.64+0x4], R25 ;  /* 0x00000419120079a6 */ /* 0x0005e2000c12f308 */
[----:B------:R-:W-:Y:S01]  /*3520*/  VIADD R21, R21, 0x2 ;  /* 0x0000000215157836 */ /* 0x000fe20000000000 */
[----:B------:R-:W-:-:S07]  /*3530*/  IADD3 R6, PT, PT, R6, 0x2, RZ ;  /* 0x0000000206067810 */ /* 0x000fce0007ffe0ff */
.L_x_43:
[----:B0-----:R-:W0:Y:S01]  /*3540*/  LDC.64 R16, c[0x0][0x380] ;  /* 0x0000e000ff107b82 */ /* 0x001e220000000a00 */
[----:B------:R-:W1:Y:S01]  /*3550*/  LDCU UR4, c[0x0][0x3e8] ;  /* 0x00007d00ff0477ac */ /* 0x000e620008000800 */
[----:B------:R-:W4:Y:S01]  /*3560*/  LDCU.64 UR6, c[0x0][0x3c8] ;  /* 0x00007900ff0677ac */ /* 0x000f220008000a00 */
[----:B-123--:R-:W-:-:S04]  /*3570*/  IMAD R19, R13, UR4, R6 ;  /* 0x000000040d137c24 */ /* 0x00efc8000f8e0206 */
[----:B0-----:R-:W-:-:S06]  /*3580*/  IMAD.WIDE R18, R19, 0x4, R16 ;  /* 0x0000000413127825 */ /* 0x001fcc00078e0210 */
[----:B------:R-:W2:Y:S01]  /*3590*/  LDG.E R18, desc[UR8][R18.64] ;  /* 0x0000000812127981 */ /* 0x000ea2000c1e1900 */
[----:B------:R-:W-:-:S04]  /*35a0*/  IADD3 R6, P0, PT, R4, R21, RZ ;  /* 0x0000001504067210 */ /* 0x000fc80007f1e0ff */
[----:B------:R-:W-:Y:S02]  /*35b0*/  LEA.HI.X.SX32 R17, R21, R10, 0x1, P0 ;  /* 0x0000000a15117211 */ /* 0x000fe400000f0eff */
[----:B----4-:R-:W-:-:S04]  /*35c0*/  LEA R16, P0, R6, UR6, 0x2 ;  /* 0x0000000606107c11 */ /* 0x010fc8000f8010ff */
[----:B------:R-:W-:Y:S02]  /*35d0*/  LEA.HI.X R17, R6, UR7, R17, 0x2, P0 ;  /* 0x0000000706117c11 */ /* 0x000fe400080f1411 */
[C---:B------:R-:W-:Y:S01]  /*35e0*/  ISETP.NE.AND P0, PT, R13.reuse, R2, PT ;  /* 0x000000020d00720c */ /* 0x040fe20003f05270 */
[----:B------:R-:W-:Y:S01]  /*35f0*/  VIADD R13, R13, 0x1 ;  /* 0x000000010d0d7836 */ /* 0x000fe20000000000 */
[----:B------:R-:W-:Y:S01]  /*3600*/  IADD3 R21, PT, PT, R21, 0x1, RZ ;  /* 0x0000000115157810 */ /* 0x000fe20007ffe0ff */
[----:B--2--5:R-:W-:-:S05]  /*3610*/  FMUL R23, R11, R18 ;  /* 0x000000120b177220 */ /* 0x024fca0000400000 */
[----:B------:R1:W-:Y:S05]  /*3620*/  REDG.E.ADD.F32.FTZ.RN.STRONG.GPU desc[UR8][R16.64], R23 ;  /* 0x00000017100079a6 */ /* 0x0003ea000c12f308 */
[----:B------:R-:W-:Y:S05]  /*3630*/  @P0 BRA `(.L_x_44) ;  /* 0xfffffff8004c0947 */ /* 0x000fea000383ffff */
[----:B------:R-:W-:Y:S05]  /*3640*/  BSYNC.RECONVERGENT B1 ;  /* 0x0000000000017941 */ /* 0x000fea0003800200 */
.L_x_39:
[----:B------:R-:W2:Y:S01]  /*3650*/  LDG.E R6, desc[UR8][R14.64] ;  /* 0x000000080e067981 */ /* 0x000ea2000c1e1900 */
[----:B------:R-:W1:Y:S01]  /*3660*/  LDCU.64 UR6, c[0x0][0x3d0] ;  /* 0x00007a00ff0677ac */ /* 0x000e620008000a00 */
[----:B------:R-:W-:-:S04]  /*3670*/  IADD3 R13, P0, PT, R3, R8, RZ ;  /* 0x00000008030d7210 */ /* 0x000fc80007f1e0ff */
[----:B------:R-:W-:Y:S01]  /*3680*/  LEA.HI.X.SX32 R18, R8, R9, 0x1, P0 ;  /* 0x0000000908127211 */ /* 0x000fe200000f0eff */
[----:B------:R-:W0:Y:S01]  /*3690*/  S2UR UR4, SR_CTAID.X ;  /* 0x00000000000479c3 */ /* 0x000e220000002500 */
[----:B-1----:R-:W-:-:S04]  /*36a0*/  LEA R16, P0, R13, UR6, 0x2 ;  /* 0x000000060d107c11 */ /* 0x002fc8000f8010ff */
[----:B------:R-:W-:-:S03]  /*36b0*/  LEA.HI.X R17, R13, UR7, R18, 0x2, P0 ;  /* 0x000000070d117c11 */ /* 0x000fc600080f1412 */
[----:B------:R-:W0:Y:S01]  /*36c0*/  LDC R13, c[0x0][0x360] ;  /* 0x0000d800ff0d7b82 */ /* 0x000e220000000800 */
[----:B------:R-:W-:Y:S02]  /*36d0*/  VIADD R8, R8, 0x1 ;  /* 0x0000000108087836 */ /* 0x000fe40000000000 */
[----:B--2---:R-:W-:Y:S02]  /*36e0*/  FMUL R11, R11, R6 ;  /* 0x000000060b0b7220 */ /* 0x004fe40000400000 */
[----:B------:R-:W0:Y:S03]  /*36f0*/  S2R R6, SR_TID.X ;  /* 0x0000000000067919 */ /* 0x000e260000002100 */
[----:B------:R1:W-:Y:S01]  /*3700*/  REDG.E.ADD.F32.FTZ.RN.STRONG.GPU desc[UR8][R16.64], R11 ;  /* 0x0000000b100079a6 */ /* 0x0003e2000c12f308 */
[----:B0-----:R-:W-:-:S04]  /*3710*/  IMAD R13, R13, UR4, R6 ;  /* 0x000000040d0d7c24 */ /* 0x001fc8000f8e0206 */
[----:B------:R-:W-:-:S05]  /*3720*/  IMAD.IADD R13, R13, 0x1, R20 ;  /* 0x000000010d0d7824 */ /* 0x000fca00078e0214 */
[C---:B------:R-:W-:Y:S02]  /*3730*/  ISETP.NE.AND P0, PT, R12.reuse, R13, PT ;  /* 0x0000000d0c00720c */ /* 0x040fe40003f05270 */
[----:B------:R-:W-:-:S11]  /*3740*/  IADD3 R12, PT, PT, R12, 0x1, RZ ;  /* 0x000000010c0c7810 */ /* 0x000fd60007ffe0ff */
[----:B-1----:R-:W-:Y:S05]  /*3750*/  @P0 BRA `(.L_x_45) ;  /* 0xfffffff400e80947 */ /* 0x002fea000383ffff */
.L_x_38:
[----:B------:R-:W-:Y:S05]  /*3760*/  BSYNC.RECONVERGENT B0 ;  /* 0x0000000000007941 */ /* 0x000fea0003800200 */
.L_x_37:
[C---:B------:R-:W-:Y:S02]  /*3770*/  ISETP.NE.AND P0, PT, R7.reuse, R2, PT ;  /* 0x000000020700720c */ /* 0x040fe40003f05270 */
[----:B------:R-:W-:-:S11]  /*3780*/  IADD3 R7, PT, PT, R7, 0x1, RZ ;  /* 0x0000000107077810 */ /* 0x000fd60007ffe0ff */
[----:B------:R-:W-:Y:S05]  /*3790*/  @P0 BRA `(.L_x_46) ;  /* 0xfffffff400b00947 */ /* 0x000fea000383ffff */
[----:B------:R-:W-:Y:S05]  /*37a0*/  EXIT ;  /* 0x000000000000794d */ /* 0x000fea0003800000 */
        .weak           $__internal_0_$__cuda_sm20_div_rn_f64_full
        .type           $__internal_0_$__cuda_sm20_div_rn_f64_full,@function
        .size           $__internal_0_$__cuda_sm20_div_rn_f64_full,($__internal_1_$__cuda_sm20_sqrt_rn_f32_slowpath - $__internal_0_$__cuda_sm20_div_rn_f64_full)
$__internal_0_$__cuda_sm20_div_rn_f64_full:
[C---:B------:R-:W-:Y:S01]  /*37b0*/  FSETP.GEU.AND P0, PT, |R11|.reuse, 1.469367938527859385e-39, PT ;  /* 0x001000000b00780b */ /* 0x040fe20003f0e200 */
[----:B------:R-:W-:Y:S01]  /*37c0*/  IMAD.MOV.U32 R10, RZ, RZ, R4 ;  /* 0x000000ffff0a7224 */ /* 0x000fe200078e0004 */
[----:B------:R-:W-:Y:S01]  /*37d0*/  LOP3.LUT R8, R11, 0x800fffff, RZ, 0xc0, !PT ;  /* 0x800fffff0b087812 */ /* 0x000fe200078ec0ff */
[----:B------:R-:W-:Y:S01]  /*37e0*/  IMAD.MOV.U32 R12, RZ, RZ, R14 ;  /* 0x000000ffff0c7224 */ /* 0x000fe200078e000e */
[----:B------:R-:W-:Y:S01]  /*37f0*/  FSETP.GEU.AND P2, PT, |R13|, 1.469367938527859385e-39, PT ;  /* 0x001000000d00780b */ /* 0x000fe20003f4e200 */
[----:B------:R-:W-:Y:S01]  /*3800*/  BSSY.RECONVERGENT B2, `(.L_x_47) ;  /* 0x0000054000027945 */ /* 0x000fe20003800200 */
[----:B------:R-:W-:Y:S02]  /*3810*/  LOP3.LUT R9, R8, 0x3ff00000, RZ, 0xfc, !PT ;  /* 0x3ff0000008097812 */ /* 0x000fe400078efcff */
[----:B------:R-:W-:Y:S01]  /*3820*/  MOV R8, R4 ;  /* 0x0000000400087202 */ /* 0x000fe20000000f00 */
[----:B------:R-:W-:Y:S01]  /*3830*/  IMAD.MOV.U32 R4, RZ, RZ, 0x1ca00000 ;  /* 0x1ca00000ff047424 */ /* 0x000fe200078e00ff */
[----:B------:R-:W-:-:S02]  /*3840*/  MOV R14, 0x1 ;  /* 0x00000001000e7802 */ /* 0x000fc40000000f00 */
[----:B------:R-:W-:Y:S01]  /*3850*/  LOP3.LUT R22, R13, 0x7ff00000, RZ, 0xc0, !PT ;  /* 0x7ff000000d167812 */ /* 0x000fe200078ec0ff */
[----:B------:R-:W-:Y:S01]  /*3860*/  @!P0 DMUL R8, R10, 8.98846567431157953865e+307 ;  /* 0x7fe000000a088828 */ /* 0x000fe20000000000 */
[C---:B------:R-:W-:Y:S02]  /*3870*/  LOP3.LUT R23, R11.reuse, 0x7ff00000, RZ, 0xc0, !PT ;  /* 0x7ff000000b177812 */ /* 0x040fe400078ec0ff */
[----:B------:R-:W-:Y:S02]  /*3880*/  MOV R24, R22 ;  /* 0x0000001600187202 */ /* 0x000fe40000000f00 */
[----:B------:R-:W-:Y:S01]  /*3890*/  @!P2 LOP3.LUT R19, R11, 0x7ff00000, RZ, 0xc0, !PT ;  /* 0x7ff000000b13a812 */ /* 0x000fe200078ec0ff */
[----:B------:R-:W0:Y:S01]  /*38a0*/  MUFU.RCP64H R15, R9 ;  /* 0x00000009000f7308 */ /* 0x000e220000001800 */
[C---:B------:R-:W-:Y:S02]  /*38b0*/  ISETP.GE.U32.AND P1, PT, R22.reuse, R23, PT ;  /* 0x000000171600720c */ /* 0x040fe40003f26070 */
[----:B------:R-:W-:-:S02]  /*38c0*/  @!P2 ISETP.GE.U32.AND P3, PT, R22, R19, PT ;  /* 0x000000131600a20c */ /* 0x000fc40003f66070 */
[----:B------:R-:W-:Y:S02]  /*38d0*/  @!P0 LOP3.LUT R23, R9, 0x7ff00000, RZ, 0xc0, !PT ;  /* 0x7ff0000009178812 */ /* 0x000fe400078ec0ff */
[----:B------:R-:W-:Y:S02]  /*38e0*/  @!P2 SEL R19, R4, 0x63400000, !P3 ;  /* 0x634000000413a807 */ /* 0x000fe40005800000 */
[----:B------:R-:W-:Y:S02]  /*38f0*/  IADD3 R26, PT, PT, R23, -0x1, RZ ;  /* 0xffffffff171a7810 */ /* 0x000fe40007ffe0ff */
[----:B------:R-:W-:-:S04]  /*3900*/  @!P2 LOP3.LUT R20, R19, 0x80000000, R13, 0xf8, !PT ;  /* 0x800000001314a812 */ /* 0x000fc800078ef80d */
[----:B------:R-:W-:Y:S01]  /*3910*/  @!P2 LOP3.LUT R21, R20, 0x100000, RZ, 0xfc, !PT ;  /* 0x001000001415a812 */ /* 0x000fe200078efcff */
[----:B------:R-:W-:Y:S01]  /*3920*/  @!P2 IMAD.MOV.U32 R20, RZ, RZ, RZ ;  /* 0x000000ffff14a224 */ /* 0x000fe200078e00ff */
[----:B0-----:R-:W-:-:S08]  /*3930*/  DFMA R16, R14, -R8, 1 ;  /* 0x3ff000000e10742b */ /* 0x001fd00000000808 */
[----:B------:R-:W-:-:S08]  /*3940*/  DFMA R16, R16, R16, R16 ;  /* 0x000000101010722b */ /* 0x000fd00000000010 */
[----:B------:R-:W-:Y:S01]  /*3950*/  DFMA R16, R14, R16, R14 ;  /* 0x000000100e10722b */ /* 0x000fe2000000000e */
[----:B------:R-:W-:Y:S02]  /*3960*/  SEL R15, R4, 0x63400000, !P1 ;  /* 0x63400000040f7807 */ /* 0x000fe40004800000 */
[----:B------:R-:W-:Y:S02]  /*3970*/  MOV R14, R12 ;  /* 0x0000000c000e7202 */ /* 0x000fe40000000f00 */
[----:B------:R-:W-:-:S03]  /*3980*/  LOP3.LUT R15, R15, 0x800fffff, R13, 0xf8, !PT ;  /* 0x800fffff0f0f7812 */ /* 0x000fc600078ef80d */
[----:B------:R-:W-:-:S03]  /*3990*/  DFMA R18, R16, -R8, 1 ;  /* 0x3ff000001012742b */ /* 0x000fc60000000808 */
[----:B------:R-:W-:-:S05]  /*39a0*/  @!P2 DFMA R14, R14, 2, -R20 ;  /* 0x400000000e0ea82b */ /* 0x000fca0000000814 */
[----:B------:R-:W-:-:S05]  /*39b0*/  DFMA R18, R16, R18, R16 ;  /* 0x000000121012722b */ /* 0x000fca0000000010 */
[----:B------:R-:W-:-:S03]  /*39c0*/  @!P2 LOP3.LUT R24, R15, 0x7ff00000, RZ, 0xc0, !PT ;  /* 0x7ff000000f18a812 */ /* 0x000fc600078ec0ff */
[----:B------:R-:W-:Y:S02]  /*39d0*/  DMUL R16, R18, R14 ;  /* 0x0000000e12107228 */ /* 0x000fe40000000000 */
[----:B------:R-:W-:-:S05]  /*39e0*/  VIADD R25, R24, 0xffffffff ;  /* 0xffffffff18197836 */ /* 0x000fca0000000000 */
[----:B------:R-:W-:Y:S01]  /*39f0*/  ISETP.GT.U32.AND P0, PT, R25, 0x7feffffe, PT ;  /* 0x7feffffe1900780c */ /* 0x000fe20003f04070 */
[----:B------:R-:W-:-:S03]  /*3a00*/  DFMA R20, R16, -R8, R14 ;  /* 0x800000081014722b */ /* 0x000fc6000000000e */
[----:B------:R-:W-:-:S05]  /*3a10*/  ISETP.GT.U32.OR P0, PT, R26, 0x7feffffe, P0 ;  /* 0x7feffffe1a00780c */ /* 0x000fca0000704470 */
[----:B------:R-:W-:-:S08]  /*3a20*/  DFMA R20, R18, R20, R16 ;  /* 0x000000141214722b */ /* 0x000fd00000000010 */
[----:B------:R-:W-:Y:S05]  /*3a30*/  @P0 BRA `(.L_x_48) ;  /* 0x00000000006c0947 */ /* 0x000fea0003800000 */
[----:B------:R-:W-:-:S04]  /*3a40*/  LOP3.LUT R13, R11, 0x7ff00000, RZ, 0xc0, !PT ;  /* 0x7ff000000b0d7812 */ /* 0x000fc800078ec0ff */
[CC--:B------:R-:W-:Y:S02]  /*3a50*/  VIADDMNMX R12, R22.reuse, -R13.reuse, 0xb9600000, !PT ;  /* 0xb9600000160c7446 */ /* 0x0c0fe4000780090d */
[----:B------:R-:W-:Y:S02]  /*3a60*/  ISETP.GE.U32.AND P0, PT, R22, R13, PT ;  /* 0x0000000d1600720c */ /* 0x000fe40003f06070 */
[----:B------:R-:W-:Y:S02]  /*3a70*/  VIMNMX R12, PT, PT, R12, 0x46a00000, PT ;  /* 0x46a000000c0c7848 */ /* 0x000fe40003fe0100 */
[----:B------:R-:W-:-:S05]  /*3a80*/  SEL R13, R4, 0x63400000, !P0 ;  /* 0x63400000040d7807 */ /* 0x000fca0004000000 */
[----:B------:R-:W-:Y:S02]  /*3a90*/  IMAD.IADD R4, R12, 0x1, -R13 ;  /* 0x000000010c047824 */ /* 0x000fe400078e0a0d */
[----:B------:R-:W-:-:S03]  /*3aa0*/  IMAD.MOV.U32 R12, RZ, RZ, RZ ;  /* 0x000000ffff0c7224 */ /* 0x000fc600078e00ff */
[----:B------:R-:W-:-:S06]  /*3ab0*/  IADD3 R13, PT, PT, R4, 0x7fe00000, RZ ;  /* 0x7fe00000040d7810 */ /* 0x000fcc0007ffe0ff */
[----:B------:R-:W-:-:S10]  /*3ac0*/  DMUL R16, R20, R12 ;  /* 0x0000000c14107228 */ /* 0x000fd40000000000 */
[----:B------:R-:W-:-:S13]  /*3ad0*/  FSETP.GTU.AND P0, PT, |R17|, 1.469367938527859385e-39, PT ;  /* 0x001000001100780b */ /* 0x000fda0003f0c200 */
[----:B------:R-:W-:Y:S05]  /*3ae0*/  @P0 BRA `(.L_x_49) ;  /* 0x0000000000940947 */ /* 0x000fea0003800000 */
[----:B------:R-:W-:Y:S01]  /*3af0*/  DFMA R8, R20, -R8, R14 ;  /* 0x800000081408722b */ /* 0x000fe2000000000e */
[----:B------:R-:W-:-:S09]  /*3b00*/  MOV R12, RZ ;  /* 0x000000ff000c7202 */ /* 0x000fd20000000f00 */
[C---:B------:R-:W-:Y:S02]  /*3b10*/  FSETP.NEU.AND P0, PT, R9.reuse, RZ, PT ;  /* 0x000000ff0900720b */ /* 0x040fe40003f0d000 */
[----:B------:R-:W-:-:S04]  /*3b20*/  LOP3.LUT R11, R9, 0x80000000, R11, 0x48, !PT ;  /* 0x80000000090b7812 */ /* 0x000fc800078e480b */
[----:B------:R-:W-:-:S07]  /*3b30*/  LOP3.LUT R13, R11, R13, RZ, 0xfc, !PT ;  /* 0x0000000d0b0d7212 */ /* 0x000fce00078efcff */
[----:B------:R-:W-:Y:S05]  /*3b40*/  @!P0 BRA `(.L_x_49) ;  /* 0x00000000007c8947 */ /* 0x000fea0003800000 */
[----:B------:R-:W-:Y:S01]  /*3b50*/  IMAD.MOV R9, RZ, RZ, -R4 ;  /* 0x000000ffff097224 */ /* 0x000fe200078e0a04 */
[----:B------:R-:W-:Y:S01]  /*3b60*/  MOV R8, RZ ;  /* 0x000000ff00087202 */ /* 0x000fe20000000f00 */
[----:B------:R-:W-:-:S05]  /*3b70*/  DMUL.RP R12, R20, R12 ;  /* 0x0000000c140c7228 */ /* 0x000fca0000008000 */
[----:B------:R-:W-:-:S05]  /*3b80*/  DFMA R8, R16, -R8, R20 ;  /* 0x800000081008722b */ /* 0x000fca0000000014 */
[----:B------:R-:W-:Y:S02]  /*3b90*/  LOP3.LUT R11, R13, R11, RZ, 0x3c, !PT ;  /* 0x0000000b0d0b7212 */ /* 0x000fe400078e3cff */
[----:B------:R-:W-:-:S04]  /*3ba0*/  IADD3 R8, PT, PT, -R4, -0x43300000, RZ ;  /* 0xbcd0000004087810 */ /* 0x000fc80007ffe1ff */
[----:B------:R-:W-:-:S04]  /*3bb0*/  FSETP.NEU.AND P0, PT, |R9|, R8, PT ;  /* 0x000000080900720b */ /* 0x000fc80003f0d200 */
[----:B------:R-:W-:Y:S02]  /*3bc0*/  FSEL R16, R12, R16, !P0 ;  /* 0x000000100c107208 */ /* 0x000fe40004000000 */
[----:B------:R-:W-:Y:S01]  /*3bd0*/  FSEL R17, R11, R17, !P0 ;  /* 0x000000110b117208 */ /* 0x000fe20004000000 */
[----:B------:R-:W-:Y:S06]  /*3be0*/  BRA `(.L_x_49) ;  /* 0x0000000000547947 */ /* 0x000fec0003800000 */
.L_x_48:
[----:B------:R-:W-:-:S14]  /*3bf0*/  DSETP.NAN.AND P0, PT, R12, R12, PT ;  /* 0x0000000c0c00722a */ /* 0x000fdc0003f08000 */
[----:B------:R-:W-:Y:S05]  /*3c00*/  @P0 BRA `(.L_x_50) ;  /* 0x0000000000440947 */ /* 0x000fea0003800000 */
[----:B------:R-:W-:-:S14]  /*3c10*/  DSETP.NAN.AND P0, PT, R10, R10, PT ;  /* 0x0000000a0a00722a */ /* 0x000fdc0003f08000 */
[----:B------:R-:W-:Y:S05]  /*3c20*/  @P0 BRA `(.L_x_51) ;  /* 0x0000000000300947 */ /* 0x000fea0003800000 */
[----:B------:R-:W-:Y:S01]  /*3c30*/  ISETP.NE.AND P0, PT, R24, R23, PT ;  /* 0x000000171800720c */ /* 0x000fe20003f05270 */
[----:B------:R-:W-:Y:S01]  /*3c40*/  IMAD.MOV.U32 R16, RZ, RZ, 0x0 ;  /* 0x00000000ff107424 */ /* 0x000fe200078e00ff */
[----:B------:R-:W-:-:S11]  /*3c50*/  MOV R17, 0xfff80000 ;  /* 0xfff8000000117802 */ /* 0x000fd60000000f00 */
[----:B------:R-:W-:Y:S05]  /*3c60*/  @!P0 BRA `(.L_x_49) ;  /* 0x0000000000348947 */ /* 0x000fea0003800000 */
[----:B------:R-:W-:Y:S02]  /*3c70*/  ISETP.NE.AND P0, PT, R24, 0x7ff00000, PT ;  /* 0x7ff000001800780c */ /* 0x000fe40003f05270 */
[----:B------:R-:W-:Y:S02]  /*3c80*/  LOP3.LUT R17, R13, 0x80000000, R11, 0x48, !PT ;  /* 0x800000000d117812 */ /* 0x000fe400078e480b */
[----:B------:R-:W-:-:S13]  /*3c90*/  ISETP.EQ.OR P0, PT, R23, RZ, !P0 ;  /* 0x000000ff1700720c */ /* 0x000fda0004702670 */
[----:B------:R-:W-:Y:S01]  /*3ca0*/  @P0 LOP3.LUT R4, R17, 0x7ff00000, RZ, 0xfc, !PT ;  /* 0x7ff0000011040812 */ /* 0x000fe200078efcff */
[----:B------:R-:W-:Y:S01]  /*3cb0*/  @!P0 IMAD.MOV.U32 R16, RZ, RZ, RZ ;  /* 0x000000ffff108224 */ /* 0x000fe200078e00ff */
[----:B------:R-:W-:-:S03]  /*3cc0*/  @P0 MOV R16, RZ ;  /* 0x000000ff00100202 */ /* 0x000fc60000000f00 */
[----:B------:R-:W-:Y:S01]  /*3cd0*/  @P0 IMAD.MOV.U32 R17, RZ, RZ, R4 ;  /* 0x000000ffff110224 */ /* 0x000fe200078e0004 */
[----:B------:R-:W-:Y:S06]  /*3ce0*/  BRA `(.L_x_49) ;  /* 0x0000000000147947 */ /* 0x000fec0003800000 */
.L_x_51:
[----:B------:R-:W-:Y:S02]  /*3cf0*/  LOP3.LUT R17, R11, 0x80000, RZ, 0xfc, !PT ;  /* 0x000800000b117812 */ /* 0x000fe400078efcff */
[----:B------:R-:W-:Y:S01]  /*3d00*/  MOV R16, R10 ;  /* 0x0000000a00107202 */ /* 0x000fe20000000f00 */
[----:B------:R-:W-:Y:S06]  /*3d10*/  BRA `(.L_x_49) ;  /* 0x0000000000087947 */ /* 0x000fec0003800000 */
.L_x_50:
[----:B------:R-:W-:Y:S01]  /*3d20*/  LOP3.LUT R17, R13, 0x80000, RZ, 0xfc, !PT ;  /* 0x000800000d117812 */ /* 0x000fe200078efcff */
[----:B------:R-:W-:-:S07]  /*3d30*/  IMAD.MOV.U32 R16, RZ, RZ, R12 ;  /* 0x000000ffff107224 */ /* 0x000fce00078e000c */
.L_x_49:
[----:B------:R-:W-:Y:S05]  /*3d40*/  BSYNC.RECONVERGENT B2 ;  /* 0x0000000000027941 */ /* 0x000fea0003800200 */
.L_x_47:
[----:B------:R-:W-:Y:S01]  /*3d50*/  MOV R8, R6 ;  /* 0x0000000600087202 */ /* 0x000fe20000000f00 */
[----:B------:R-:W-:-:S04]  /*3d60*/  IMAD.MOV.U32 R9, RZ, RZ, 0x0 ;  /* 0x00000000ff097424 */ /* 0x000fc800078e00ff */
[----:B------:R-:W-:Y:S05]  /*3d70*/  RET.REL.NODEC R8 `(_Z13remosaic_cudaPfS_S_S_iiiiiiS_S_S_S_S_iii) ;  /* 0xffffffc008a07950 */ /* 0x000fea0003c3ffff */
        .weak           $__internal_1_$__cuda_sm20_sqrt_rn_f32_slowpath
        .type           $__internal_1_$__cuda_sm20_sqrt_rn_f32_slowpath,@function
        .size           $__internal_1_$__cuda_sm20_sqrt_rn_f32_slowpath,($__internal_2_$__cuda_sm3x_div_rn_noftz_f32_slowpath - $__internal_1_$__cuda_sm20_sqrt_rn_f32_slowpath)
$__internal_1_$__cuda_sm20_sqrt_rn_f32_slowpath:
[----:B------:R-:W-:-:S13]  /*3d80*/  LOP3.LUT P0, RZ, R4, 0x7fffffff, RZ, 0xc0, !PT ;  /* 0x7fffffff04ff7812 */ /* 0x000fda000780c0ff */
[----:B------:R-:W-:Y:S01]  /*3d90*/  @!P0 MOV R6, R4 ;  /* 0x0000000400068202 */ /* 0x000fe20000000f00 */
[----:B------:R-:W-:Y:S06]  /*3da0*/  @!P0 BRA `(.L_x_52) ;  /* 0x0000000000408947 */ /* 0x000fec0003800000 */
[----:B------:R-:W-:-:S13]  /*3db0*/  FSETP.GEU.FTZ.AND P0, PT, R4, RZ, PT ;  /* 0x000000ff0400720b */ /* 0x000fda0003f1e000 */
[----:B------:R-:W-:Y:S01]  /*3dc0*/  @!P0 IMAD.MOV.U32 R6, RZ, RZ, 0x7fffffff ;  /* 0x7fffffffff068424 */ /* 0x000fe200078e00ff */
[----:B------:R-:W-:Y:S06]  /*3dd0*/  @!P0 BRA `(.L_x_52) ;  /* 0x0000000000348947 */ /* 0x000fec0003800000 */
[----:B------:R-:W-:-:S13]  /*3de0*/  FSETP.GTU.FTZ.AND P0, PT, |R4|, +INF , PT ;  /* 0x7f8000000400780b */ /* 0x000fda0003f1c200 */
[----:B------:R-:W-:Y:S01]  /*3df0*/  @P0 FADD.FTZ R6, R4, 1 ;  /* 0x3f80000004060421 */ /* 0x000fe20000010000 */
[----:B------:R-:W-:Y:S06]  /*3e00*/  @P0 BRA `(.L_x_52) ;  /* 0x0000000000280947 */ /* 0x000fec0003800000 */
[----:B------:R-:W-:-:S13]  /*3e10*/  FSETP.NEU.FTZ.AND P0, PT, |R4|, +INF , PT ;  /* 0x7f8000000400780b */ /* 0x000fda0003f1d200 */
[----:B------:R-:W-:-:S04]  /*3e20*/  @P0 FFMA R8, R4, 1.84467440737095516160e+19, RZ ;  /* 0x5f80000004080823 */ /* 0x000fc800000000ff */
[----:B------:R-:W0:Y:S02]  /*3e30*/  @P0 MUFU.RSQ R13, R8 ;  /* 0x00000008000d0308 */ /* 0x000e240000001400 */
[----:B0-----:R-:W-:Y:S01]  /*3e40*/  @P0 FMUL.FTZ R15, R8, R13 ;  /* 0x0000000d080f0220 */ /* 0x001fe20000410000 */
[----:B------:R-:W-:-:S03]  /*3e50*/  @P0 FMUL.FTZ R13, R13, 0.5 ;  /* 0x3f0000000d0d0820 */ /* 0x000fc60000410000 */
[----:B------:R-:W-:-:S04]  /*3e60*/  @P0 FADD.FTZ R6, -R15, -RZ ;  /* 0x800000ff0f060221 */ /* 0x000fc80000010100 */
[----:B------:R-:W-:Y:S01]  /*3e70*/  @P0 FFMA R10, R15, R6, R8 ;  /* 0x000000060f0a0223 */ /* 0x000fe20000000008 */
[----:B------:R-:W-:-:S03]  /*3e80*/  @!P0 MOV R6, R4 ;  /* 0x0000000400068202 */ /* 0x000fc60000000f00 */
[----:B------:R-:W-:-:S04]  /*3e90*/  @P0 FFMA R10, R10, R13, R15 ;  /* 0x0000000d0a0a0223 */ /* 0x000fc8000000000f */
[----:B------:R-:W-:-:S07]  /*3ea0*/  @P0 FMUL.FTZ R6, R10, 2.3283064365386962891e-10 ;  /* 0x2f8000000a060820 */ /* 0x000fce0000410000 */
.L_x_52:
[----:B------:R-:W-:-:S04]  /*3eb0*/  IMAD.MOV.U32 R13, RZ, RZ, 0x0 ;  /* 0x00000000ff0d7424 */ /* 0x000fc800078e00ff */
[----:B------:R-:W-:Y:S05]  /*3ec0*/  RET.REL.NODEC R12 `(_Z13remosaic_cudaPfS_S_S_iiiiiiS_S_S_S_S_iii) ;  /* 0xffffffc00c4c7950 */ /* 0x000fea0003c3ffff */
        .weak           $__internal_2_$__cuda_sm3x_div_rn_noftz_f32_slowpath
        .type           $__internal_2_$__cuda_sm3x_div_rn_noftz_f32_slowpath,@function
        .size           $__internal_2_$__cuda_sm3x_div_rn_noftz_f32_slowpath,(.L_x_67 - $__internal_2_$__cuda_sm3x_div_rn_noftz_f32_slowpath)
$__internal_2_$__cuda_sm3x_div_rn_noftz_f32_slowpath:
[----:B------:R-:W-:Y:S01]  /*3ed0*/  SHF.R.U32.HI R8, RZ, 0x17, R9 ;  /* 0x00000017ff087819 */ /* 0x000fe20000011609 */
[----:B------:R-:W-:Y:S01]  /*3ee0*/  BSSY.RECONVERGENT B2, `(.L_x_53) ;  /* 0x0000062000027945 */ /* 0x000fe20003800200 */
[----:B------:R-:W-:Y:S02]  /*3ef0*/  SHF.R.U32.HI R6, RZ, 0x17, R2 ;  /* 0x00000017ff067819 */ /* 0x000fe40000011602 */
[----:B------:R-:W-:Y:S02]  /*3f00*/  LOP3.LUT R14, R8, 0xff, RZ, 0xc0, !PT ;  /* 0x000000ff080e7812 */ /* 0x000fe400078ec0ff */
[----:B------:R-:W-:Y:S02]  /*3f10*/  LOP3.LUT R12, R6, 0xff, RZ, 0xc0, !PT ;  /* 0x000000ff060c7812 */ /* 0x000fe400078ec0ff */
[----:B------:R-:W-:-:S03]  /*3f20*/  IADD3 R10, PT, PT, R14, -0x1, RZ ;  /* 0xffffffff0e0a7810 */ /* 0x000fc60007ffe0ff */
[----:B------:R-:W-:Y:S01]  /*3f30*/  VIADD R8, R12, 0xffffffff ;  /* 0xffffffff0c087836 */ /* 0x000fe20000000000 */
[----:B------:R-:W-:-:S04]  /*3f40*/  ISETP.GT.U32.AND P0, PT, R10, 0xfd, PT ;  /* 0x000000fd0a00780c */ /* 0x000fc80003f04070 */
[----:B------:R-:W-:-:S13]  /*3f50*/  ISETP.GT.U32.OR P0, PT, R8, 0xfd, P0 ;  /* 0x000000fd0800780c */ /* 0x000fda0000704470 */
[----:B------:R-:W-:Y:S01]  /*3f60*/  @!P0 MOV R6, RZ ;  /* 0x000000ff00068202 */ /* 0x000fe20000000f00 */
[----:B------:R-:W-:Y:S06]  /*3f70*/  @!P0 BRA `(.L_x_54) ;  /* 0x00000000005c8947 */ /* 0x000fec0003800000 */
[----:B------:R-:W-:Y:S02]  /*3f80*/  FSETP.GTU.FTZ.AND P0, PT, |R2|, +INF , PT ;  /* 0x7f8000000200780b */ /* 0x000fe40003f1c200 */
[----:B------:R-:W-:-:S04]  /*3f90*/  FSETP.GTU.FTZ.AND P1, PT, |R9|, +INF , PT ;  /* 0x7f8000000900780b */ /* 0x000fc80003f3c200 */
[----:B------:R-:W-:-:S13]  /*3fa0*/  PLOP3.LUT P0, PT, P0, P1, PT, 0xf8, 0x8f ;  /* 0x00000000008f781c */ /* 0x000fda0000703f70 */
[----:B------:R-:W-:Y:S05]  /*3fb0*/  @P0 BRA `(.L_x_55) ;  /* 0x00000004004c0947 */ /* 0x000fea0003800000 */
[----:B------:R-:W-:-:S13]  /*3fc0*/  LOP3.LUT P0, RZ, R9, 0x7fffffff, R2, 0xc8, !PT ;  /* 0x7fffffff09ff7812 */ /* 0x000fda000780c802 */
[----:B------:R-:W-:Y:S05]  /*3fd0*/  @!P0 BRA `(.L_x_56) ;  /* 0x00000004003c8947 */ /* 0x000fea0003800000 */
[C---:B------:R-:W-:Y:S02]  /*3fe0*/  FSETP.NEU.FTZ.AND P1, PT, |R2|.reuse, +INF , PT ;  /* 0x7f8000000200780b */ /* 0x040fe40003f3d200 */
[----:B------:R-:W-:Y:S02]  /*3ff0*/  FSETP.NEU.FTZ.AND P2, PT, |R9|, +INF , PT ;  /* 0x7f8000000900780b */ /* 0x000fe40003f5d200 */
[----:B------:R-:W-:-:S11]  /*4000*/  FSETP.NEU.FTZ.AND P0, PT, |R2|, +INF , PT ;  /* 0x7f8000000200780b */ /* 0x000fd60003f1d200 */
[----:B------:R-:W-:Y:S05]  /*4010*/  @!P2 BRA !P1, `(.L_x_56) ;  /* 0x00000004002ca947 */ /* 0x000fea0004800000 */
[----:B------:R-:W-:-:S04]  /*4020*/  LOP3.LUT P1, RZ, R2, 0x7fffffff, RZ, 0xc0, !PT ;  /* 0x7fffffff02ff7812 */ /* 0x000fc8000782c0ff */
[----:B------:R-:W-:-:S13]  /*4030*/  PLOP3.LUT P1, PT, P2, P1, PT, 0x2f, 0xf2 ;  /* 0x0000000000f2781c */ /* 0x000fda0001722577 */
[----:B------:R-:W-:Y:S05]  /*4040*/  @P1 BRA `(.L_x_57) ;  /* 0x0000000400181947 */ /* 0x000fea0003800000 */
[----:B------:R-:W-:-:S04]  /*4050*/  LOP3.LUT P1, RZ, R9, 0x7fffffff, RZ, 0xc0, !PT ;  /* 0x7fffffff09ff7812 */ /* 0x000fc8000782c0ff */
[----:B------:R-:W-:-:S13]  /*4060*/  PLOP3.LUT P0, PT, P0, P1, PT, 0x2f, 0xf2 ;  /* 0x0000000000f2781c */ /* 0x000fda0000702577 */
[----:B------:R-:W-:Y:S05]  /*4070*/  @P0 BRA `(.L_x_58) ;  /* 0x0000000400000947 */ /* 0x000fea0003800000 */
[----:B------:R-:W-:Y:S02]  /*4080*/  ISETP.GE.AND P0, PT, R8, RZ, PT ;  /* 0x000000ff0800720c */ /* 0x000fe40003f06270 */
[----:B------:R-:W-:-:S11]  /*4090*/  ISETP.GE.AND P1, PT, R10, RZ, PT ;  /* 0x000000ff0a00720c */ /* 0x000fd60003f26270 */
[----:B------:R-:W-:Y:S01]  /*40a0*/  @P0 IMAD.MOV.U32 R6, RZ, RZ, RZ ;  /* 0x000000ffff060224 */ /* 0x000fe200078e00ff */
[----:B------:R-:W-:Y:S01]  /*40b0*/  @!P0 MOV R6, 0xffffffc0 ;  /* 0xffffffc000068802 */ /* 0x000fe20000000f00 */
[----:B------:R-:W-:Y:S01]  /*40c0*/  @!P0 FFMA R2, R2, 1.84467440737095516160e+19, RZ ;  /* 0x5f80000002028823 */ /* 0x000fe200000000ff */
[----:B------:R-:W-:-:S03]  /*40d0*/  @!P1 FFMA R9, R9, 1.84467440737095516160e+19, RZ ;  /* 0x5f80000009099823 */ /* 0x000fc600000000ff */
[----:B------:R-:W-:-:S07]  /*40e0*/  @!P1 VIADD R6, R6, 0x40 ;  /* 0x0000004006069836 */ /* 0x000fce0000000000 */
.L_x_54:
[----:B------:R-:W-:Y:S01]  /*40f0*/  LEA R8, R14, 0xc0800000, 0x17 ;  /* 0xc08000000e087811 */ /* 0x000fe200078eb8ff */
[----:B------:R-:W-:Y:S03]  /*4100*/  BSSY.RECONVERGENT B3, `(.L_x_59) ;  /* 0x0000036000037945 */ /* 0x000fe60003800200 */
[----:B------:R-:W-:Y:S01]  /*4110*/  IADD3 R8, PT, PT, -R8, R9, RZ ;  /* 0x0000000908087210 */ /* 0x000fe20007ffe1ff */
[----:B------:R-:W-:-:S03]  /*4120*/  VIADD R9, R12, 0xffffff81 ;  /* 0xffffff810c097836 */ /* 0x000fc60000000000 */
[----:B------:R-:W0:Y:S01]  /*4130*/  MUFU.RCP R10, R8 ;  /* 0x00000008000a7308 */ /* 0x000e220000001000 */
[----:B------:R-:W-:Y:S01]  /*4140*/  FADD.FTZ R11, -R8, -RZ ;  /* 0x800000ff080b7221 */ /* 0x000fe20000010100 */
[C---:B------:R-:W-:Y:S01]  /*4150*/  IMAD R2, R9.reuse, -0x800000, R2 ;  /* 0xff80000009027824 */ /* 0x040fe200078e0202 */
[----:B------:R-:W-:-:S04]  /*4160*/  IADD3 R9, PT, PT, R9, 0x7f, -R14 ;  /* 0x0000007f09097810 */ /* 0x000fc80007ffe80e */
[----:B------:R-:W-:Y:S01]  /*4170*/  IADD3 R9, PT, PT, R9, R6, RZ ;  /* 0x0000000609097210 */ /* 0x000fe20007ffe0ff */
[----:B0-----:R-:W-:-:S04]  /*4180*/  FFMA R13, R10, R11, 1 ;  /* 0x3f8000000a0d7423 */ /* 0x001fc8000000000b */
[----:B------:R-:W-:-:S04]  /*4190*/  FFMA R15, R10, R13, R10 ;  /* 0x0000000d0a0f7223 */ /* 0x000fc8000000000a */
[----:B------:R-:W-:-:S04]  /*41a0*/  FFMA R10, R2, R15, RZ ;  /* 0x0000000f020a7223 */ /* 0x000fc800000000ff */
[----:B------:R-:W-:-:S04]  /*41b0*/  FFMA R13, R11, R10, R2 ;  /* 0x0000000a0b0d7223 */ /* 0x000fc80000000002 */
[----:B------:R-:W-:-:S04]  /*41c0*/  FFMA R10, R15, R13, R10 ;  /* 0x0000000d0f0a7223 */ /* 0x000fc8000000000a */
[----:B------:R-:W-:-:S04]  /*41d0*/  FFMA R11, R11, R10, R2 ;  /* 0x0000000a0b0b7223 */ /* 0x000fc80000000002 */
[----:B------:R-:W-:-:S05]  /*41e0*/  FFMA R2, R15, R11, R10 ;  /* 0x0000000b0f027223 */ /* 0x000fca000000000a */
[----:B------:R-:W-:-:S04]  /*41f0*/  SHF.R.U32.HI R8, RZ, 0x17, R2 ;  /* 0x00000017ff087819 */ /* 0x000fc80000011602 */
[----:B------:R-:W-:-:S05]  /*4200*/  LOP3.LUT R8, R8, 0xff, RZ, 0xc0, !PT ;  /* 0x000000ff08087812 */ /* 0x000fca00078ec0ff */
[----:B------:R-:W-:-:S05]  /*4210*/  IMAD.IADD R12, R8, 0x1, R9 ;  /* 0x00000001080c7824 */ /* 0x000fca00078e0209 */
[----:B------:R-:W-:-:S04]  /*4220*/  IADD3 R6, PT, PT, R12, -0x1, RZ ;  /* 0xffffffff0c067810 */ /* 0x000fc80007ffe0ff */
[----:B------:R-:W-:-:S13]  /*4230*/  ISETP.GE.U32.AND P0, PT, R6, 0xfe, PT ;  /* 0x000000fe0600780c */ /* 0x000fda0003f06070 */
[----:B------:R-:W-:Y:S05]  /*4240*/  @!P0 BRA `(.L_x_60) ;  /* 0x0000000000808947 */ /* 0x000fea0003800000 */
[----:B------:R-:W-:-:S13]  /*4250*/  ISETP.GT.AND P0, PT, R12, 0xfe, PT ;  /* 0x000000fe0c00780c */ /* 0x000fda0003f04270 */
[----:B------:R-:W-:Y:S05]  /*4260*/  @P0 BRA `(.L_x_61) ;  /* 0x00000000006c0947 */ /* 0x000fea0003800000 */
[----:B------:R-:W-:-:S13]  /*4270*/  ISETP.GE.AND P0, PT, R12, 0x1, PT ;  /* 0x000000010c00780c */ /* 0x000fda0003f06270 */
[----:B------:R-:W-:Y:S05]  /*4280*/  @P0 BRA `(.L_x_62) ;  /* 0x0000000000740947 */ /* 0x000fea0003800000 */
[----:B------:R-:W-:Y:S02]  /*4290*/  ISETP.GE.AND P0, PT, R12, -0x18, PT ;  /* 0xffffffe80c00780c */ /* 0x000fe40003f06270 */
[----:B------:R-:W-:-:S11]  /*42a0*/  LOP3.LUT R2, R2, 0x80000000, RZ, 0xc0, !PT ;  /* 0x8000000002027812 */ /* 0x000fd600078ec0ff */
[----:B------:R-:W-:Y:S05]  /*42b0*/  @!P0 BRA `(.L_x_62) ;  /* 0x0000000000688947 */ /* 0x000fea0003800000 */
[CCC-:B------:R-:W-:Y:S01]  /*42c0*/  FFMA.RZ R6, R15.reuse, R11.reuse, R10.reuse ;  /* 0x0000000b0f067223 */ /* 0x1c0fe2000000c00a */
[CCC-:B------:R-:W-:Y:S01]  /*42d0*/  FFMA.RM R9, R15.reuse, R11.reuse, R10.reuse ;  /* 0x0000000b0f097223 */ /* 0x1c0fe2000000400a */
[C---:B------:R-:W-:Y:S02]  /*42e0*/  ISETP.NE.AND P2, PT, R12.reuse, RZ, PT ;  /* 0x000000ff0c00720c */ /* 0x040fe40003f45270 */
[----:B------:R-:W-:Y:S02]  /*42f0*/  ISETP.NE.AND P1, PT, R12, RZ, PT ;  /* 0x000000ff0c00720c */ /* 0x000fe40003f25270 */
[----:B------:R-:W-:Y:S01]  /*4300*/  LOP3.LUT R8, R6, 0x7fffff, RZ, 0xc0, !PT ;  /* 0x007fffff06087812 */ /* 0x000fe200078ec0ff */
[----:B------:R-:W-:Y:S01]  /*4310*/  FFMA.RP R6, R15, R11, R10 ;  /* 0x0000000b0f067223 */ /* 0x000fe2000000800a */
[C---:B------:R-:W-:Y:S01]  /*4320*/  VIADD R11, R12.reuse, 0x20 ;  /* 0x000000200c0b7836 */ /* 0x040fe20000000000 */
[----:B------:R-:W-:Y:S02]  /*4330*/  IADD3 R10, PT, PT, -R12, RZ, RZ ;  /* 0x000000ff0c0a7210 */ /* 0x000fe40007ffe1ff */
[----:B------:R-:W-:-:S02]  /*4340*/  LOP3.LUT R8, R8, 0x800000, RZ, 0xfc, !PT ;  /* 0x0080000008087812 */ /* 0x000fc400078efcff */
[----:B------:R-:W-:Y:S02]  /*4350*/  FSETP.NEU.FTZ.AND P0, PT, R6, R9, PT ;  /* 0x000000090600720b */ /* 0x000fe40003f1d000 */
[----:B------:R-:W-:Y:S02]  /*4360*/  SHF.L.U32 R11, R8, R11, RZ ;  /* 0x0000000b080b7219 */ /* 0x000fe400000006ff */
[----:B------:R-:W-:Y:S02]  /*4370*/  SEL R9, R10, RZ, P2 ;  /* 0x000000ff0a097207 */ /* 0x000fe40001000000 */
[----:B------:R-:W-:Y:S02]  /*4380*/  ISETP.NE.AND P1, PT, R11, RZ, P1 ;  /* 0x000000ff0b00720c */ /* 0x000fe40000f25270 */
[----:B------:R-:W-:Y:S02]  /*4390*/  SHF.R.U32.HI R9, RZ, R9, R8 ;  /* 0x00000009ff097219 */ /* 0x000fe40000011608 */
[----:B------:R-:W-:-:S02]  /*43a0*/  PLOP3.LUT P0, PT, P0, P1, PT, 0xf8, 0x8f ;  /* 0x00000000008f781c */ /* 0x000fc40000703f70 */
[----:B------:R-:W-:Y:S02]  /*43b0*/  SHF.R.U32.HI R11, RZ, 0x1, R9 ;  /* 0x00000001ff0b7819 */ /* 0x000fe40000011609 */
[----:B------:R-:W-:-:S04]  /*43c0*/  SEL R6, RZ, 0x1, !P0 ;  /* 0x00000001ff067807 */ /* 0x000fc80004000000 */
[----:B------:R-:W-:-:S04]  /*43d0*/  LOP3.LUT R6, R6, 0x1, R11, 0xf8, !PT ;  /* 0x0000000106067812 */ /* 0x000fc800078ef80b */
[----:B------:R-:W-:-:S05]  /*43e0*/  LOP3.LUT R6, R6, R9, RZ, 0xc0, !PT ;  /* 0x0000000906067212 */ /* 0x000fca00078ec0ff */
[----:B------:R-:W-:-:S05]  /*43f0*/  IMAD.IADD R11, R11, 0x1, R6 ;  /* 0x000000010b0b7824 */ /* 0x000fca00078e0206 */
[----:B------:R-:W-:Y:S01]  /*4400*/  LOP3.LUT R2, R11, R2, RZ, 0xfc, !PT ;  /* 0x000000020b027212 */ /* 0x000fe200078efcff */
[----:B------:R-:W-:Y:S06]  /*4410*/  BRA `(.L_x_62) ;  /* 0x0000000000107947 */ /* 0x000fec0003800000 */
.L_x_61:
[----:B------:R-:W-:-:S04]  /*4420*/  LOP3.LUT R2, R2, 0x80000000, RZ, 0xc0, !PT ;  /* 0x8000000002027812 */ /* 0x000fc800078ec0ff */
[----:B------:R-:W-:Y:S01]  /*4430*/  LOP3.LUT R2, R2, 0x7f800000, RZ, 0xfc, !PT ;  /* 0x7f80000002027812 */ /* 0x000fe200078efcff */
[----:B------:R-:W-:Y:S06]  /*4440*/  BRA `(.L_x_62) ;  /* 0x0000000000047947 */ /* 0x000fec0003800000 */
.L_x_60:
[----:B------:R-:W-:-:S07]  /*4450*/  LEA R2, R9, R2, 0x17 ;  /* 0x0000000209027211 */ /* 0x000fce00078eb8ff */
.L_x_62:
[----:B------:R-:W-:Y:S05]  /*4460*/  BSYNC.RECONVERGENT B3 ;  /* 0x0000000000037941 */ /* 0x000fea0003800200 */
.L_x_59:
[----:B------:R-:W-:Y:S05]  /*4470*/  BRA `(.L_x_63) ;  /* 0x0000000000207947 */ /* 0x000fea0003800000 */
.L_x_58:
[----:B------:R-:W-:-:S04]  /*4480*/  LOP3.LUT R2, R9, 0x80000000, R2, 0x48, !PT ;  /* 0x8000000009027812 */ /* 0x000fc800078e4802 */
[----:B------:R-:W-:Y:S01]  /*4490*/  LOP3.LUT R2, R2, 0x7f800000, RZ, 0xfc, !PT ;  /* 0x7f80000002027812 */ /* 0x000fe200078efcff */
[----:B------:R-:W-:Y:S06]  /*44a0*/  BRA `(.L_x_63) ;  /* 0x0000000000147947 */ /* 0x000fec0003800000 */
.L_x_57:
[----:B------:R-:W-:Y:S01]  /*44b0*/  LOP3.LUT R2, R9, 0x80000000, R2, 0x48, !PT ;  /* 0x8000000009027812 */ /* 0x000fe200078e4802 */
[----:B------:R-:W-:Y:S06]  /*44c0*/  BRA `(.L_x_63) ;  /* 0x00000000000c7947 */ /* 0x000fec0003800000 */
.L_x_56:
[----:B------:R-:W0:Y:S01]  /*44d0*/  MUFU.RSQ R2, -QNAN ;  /* 0xffc0000000027908 */ /* 0x000e220000001400 */
[----:B------:R-:W-:Y:S05]  /*44e0*/  BRA `(.L_x_63) ;  /* 0x0000000000047947 */ /* 0x000fea0003800000 */
.L_x_55:
[----:B------:R-:W-:-:S07]  /*44f0*/  FADD.FTZ R2, R2, R9 ;  /* 0x0000000902027221 */ /* 0x000fce0000010000 */
.L_x_63:
[----:B------:R-:W-:Y:S05]  /*4500*/  BSYNC.RECONVERGENT B2 ;  /* 0x0000000000027941 */ /* 0x000fea0003800200 */
.L_x_53:
[----:B------:R-:W-:Y:S02]  /*4510*/  HFMA2 R9, -RZ, RZ, 0, 0 ;  /* 0x00000000ff097431 */ /* 0x000fe400000001ff */
[----:B------:R-:W-:-:S04]  /*4520*/  IMAD.MOV.U32 R8, RZ, RZ, R4 ;  /* 0x000000ffff087224 */ /* 0x000fc800078e0004 */
[----:B0-----:R-:W-:Y:S05]  /*4530*/  RET.REL.NODEC R8 `(_Z13remosaic_cudaPfS_S_S_iiiiiiS_S_S_S_S_iii) ;  /* 0xffffffb808b07950 */ /* 0x001fea0003c3ffff */
.L_x_64:
[----:B------:R-:W-:-:S00]  /*4540*/  BRA `(.L_x_64) ;  /* 0xfffffffc00fc7947 */ /* 0x000fc0000383ffff */
[----:B------:R-:W-:-:S00]  /*4550*/  NOP ;  /* 0x0000000000007918 */ /* 0x000fc00000000000 */
        /* <DEDUP_REMOVED lines=10> */
.L_x_67:


//--------------------- .nv.shared.reserved.0     --------------------------
	.section	.nv.shared.reserved.0,"aw",@nobits
	.weak		__nv_reservedSMEM_offset_0_alias
	.size		__nv_reservedSMEM_offset_0_alias, 0, 64
	.other		__nv_reservedSMEM_offset_0_alias,@"STO_CUDA_RESERVED_SHARED STV_DEFAULT"
__nv_reservedSMEM_offset_0_alias:
	.zero		0
	.zero		64


//--------------------- .nv.constant0._Z13remosaic_cudaPfS_S_S_iiiiiiS_S_S_S_S_iii --------------------------
	.section	.nv.constant0._Z13remosaic_cudaPfS_S_S_iiiiiiS_S_S_S_S_iii,"a",@progbits
	.sectionflags	@""
	.align	4
.nv.constant0._Z13remosaic_cudaPfS_S_S_iiiiiiS_S_S_S_S_iii:
	.zero		1004


//--------------------- SYMBOLS --------------------------

	.type		.nv.reservedSmem.offset0,@object
	.size		.nv.reservedSmem.offset0,0x4
